	.target	sm_100a

	.elftype	@"ET_EXEC"


//--------------------- .note.nv.tkinfo           --------------------------
	.section	.note.nv.tkinfo,"",@"SHT_NOTE"
	.sectionflags	@"SHF_NOTE_NV_TKINFO"
	.tkinfo
        /*0018*/ 	.word	0x00000002
        /*0030*/ 	.string	""
        /*0030*/ 	.string	"ptxas"
        /*0030*/ 	.string	"Cuda compilation tools, release 13.0, V13.0.88"
        /*0030*/ 	.string	"Build cuda_13.0.r13.0/compiler.36424714_0"
        /*0030*/ 	.string	"-arch sm_100a -m 64 "



//--------------------- .note.nv.cuinfo           --------------------------
	.section	.note.nv.cuinfo,"",@"SHT_NOTE"
	.sectionflags	@"SHF_NOTE_NV_CUINFO"
        /*0018*/ 	.short	0x0002
        /*001a*/ 	.short	0x0064
        /*001c*/ 	.short	0x0082
	.zero		2


//--------------------- .nv.info                  --------------------------
	.section	.nv.info,"",@"SHT_CUDA_INFO"
	.align	4


	//----- nvinfo : EIATTR_REGCOUNT
	.align		4
        /*0000*/ 	.byte	0x04, 0x2f
        /*0002*/ 	.short	(.L_19 - .L_18)
	.align		4
.L_18:
        /*0004*/ 	.word	index@(_ZN7cutlass13device_kernelINS_4gemm6kernel13GemmUniversalIN4cute5tupleIJiiiiEEENS1_10collective13CollectiveMmaINS1_35MainloopSm100TmaUmmaWarpSpecializedILi3ELi2ELi4ENS5_IJNS4_1CILi2EEESB_NSA_ILi1EEEEEEEENS5_IJNSA_ILi256EEENSA_ILi128EEESG_EEENS_10bfloat16_tENS5_IJlSC_lEEESI_SJ_NS4_8TiledMMAINS4_8MMA_AtomIJNS4_26SM100_MMA_F16BF16_2x1SM_SSISI_SI_fLi256ELi128ELNS4_4UMMA5MajorE0ELSO_0ELNSN_7ScaleInE0ELSP_0EEEEEENS4_6LayoutINS5_IJSC_SC_SC_EEENS5_IJNSA_ILi0EEESU_SU_EEEEENS5_IJNS4_10UnderscoreESX_SX_EEEEENS4_28SM100_TMA_2SM_LOAD_MULTICASTENS4_14ComposedLayoutINS4_7SwizzleILi3ELi4ELi3EEENS4_18smem_ptr_flag_bitsILi16EEENSS_INS5_IJNSA_ILi8EEENSA_ILi64EEEEEENS5_IJS17_SC_EEEEEEEvNS4_8identityENS4_18SM100_TMA_2SM_LOADES1B_vS1C_EENS_8epilogue10collective18CollectiveEpilogueINS1F_23Sm100TmaWarpSpecializedILi4ELi2ELi32ELb1ELb0EEEJNS5_IJSG_SG_SG_EEENS5_IJNSS_ISG_SC_EENSS_INSA_ILi32EEESC_EEEEESI_SJ_SI_SJ_NS1F_6fusion15FusionCallbacksIS1J_NS1P_17LinearCombinationISI_fSI_fLNS_15FloatRoundStyleE2EEES1K_S1O_JEEENS4_5SM1004TMEM4LOAD26SM100_TMEM_LOAD_32dp32b32xENS4_13SM90_TMA_LOADENS11_INS12_ILi2ELi4ELi3EEES15_NSS_INS5_IJS16_S1M_EEENS5_IJS1M_SC_EEEEEEENS4_39AutoVectorizingCopyWithAssumedAlignmentILi128EEENS4_14SM90_TMA_STOREES24_S26_S26_EEEvvEEEEvNT_6ParamsE)
        /*0008*/ 	.word	0x00000076


	//----- nvinfo : EIATTR_FRAME_SIZE
	.align		4
.L_19:
        /*000c*/ 	.byte	0x04, 0x11
        /*000e*/ 	.short	(.L_21 - .L_20)
	.align		4
.L_20:
        /*0010*/ 	.word	index@($__internal_2_$__cuda_sm10x_tcgen05_guardrail_trap_unallocated_columns_being_dealloced)
        /*0014*/ 	.word	0x00000000


	//----- nvinfo : EIATTR_FRAME_SIZE
	.align		4
.L_21:
        /*0018*/ 	.byte	0x04, 0x11
        /*001a*/ 	.short	(.L_23 - .L_22)
	.align		4
.L_22:
        /*001c*/ 	.word	index@($__internal_1_$__cuda_sm10x_tcgen05_guardrail_trap_phase_invalid_during_alloc)
        /*0020*/ 	.word	0x00000000


	//----- nvinfo : EIATTR_FRAME_SIZE
	.align		4
.L_23:
        /*0024*/ 	.byte	0x04, 0x11
        /*0026*/ 	.short	(.L_25 - .L_24)
	.align		4
.L_24:
        /*0028*/ 	.word	index@($__internal_0_$__cuda_sm10x_tcgen05_guardrail_trap_col_being_dealloced_not_returned_by_alloc)
        /*002c*/ 	.word	0x00000000


	//----- nvinfo : EIATTR_FRAME_SIZE
	.align		4
.L_25:
        /*0030*/ 	.byte	0x04, 0x11
        /*0032*/ 	.short	(.L_27 - .L_26)
	.align		4
.L_26:
        /*0034*/ 	.word	index@(_ZN7cutlass13device_kernelINS_4gemm6kernel13GemmUniversalIN4cute5tupleIJiiiiEEENS1_10collective13CollectiveMmaINS1_35MainloopSm100TmaUmmaWarpSpecializedILi3ELi2ELi4ENS5_IJNS4_1CILi2EEESB_NSA_ILi1EEEEEEEENS5_IJNSA_ILi256EEENSA_ILi128EEESG_EEENS_10bfloat16_tENS5_IJlSC_lEEESI_SJ_NS4_8TiledMMAINS4_8MMA_AtomIJNS4_26SM100_MMA_F16BF16_2x1SM_SSISI_SI_fLi256ELi128ELNS4_4UMMA5MajorE0ELSO_0ELNSN_7ScaleInE0ELSP_0EEEEEENS4_6LayoutINS5_IJSC_SC_SC_EEENS5_IJNSA_ILi0EEESU_SU_EEEEENS5_IJNS4_10UnderscoreESX_SX_EEEEENS4_28SM100_TMA_2SM_LOAD_MULTICASTENS4_14ComposedLayoutINS4_7SwizzleILi3ELi4ELi3EEENS4_18smem_ptr_flag_bitsILi16EEENSS_INS5_IJNSA_ILi8EEENSA_ILi64EEEEEENS5_IJS17_SC_EEEEEEEvNS4_8identityENS4_18SM100_TMA_2SM_LOADES1B_vS1C_EENS_8epilogue10collective18CollectiveEpilogueINS1F_23Sm100TmaWarpSpecializedILi4ELi2ELi32ELb1ELb0EEEJNS5_IJSG_SG_SG_EEENS5_IJNSS_ISG_SC_EENSS_INSA_ILi32EEESC_EEEEESI_SJ_SI_SJ_NS1F_6fusion15FusionCallbacksIS1J_NS1P_17LinearCombinationISI_fSI_fLNS_15FloatRoundStyleE2EEES1K_S1O_JEEENS4_5SM1004TMEM4LOAD26SM100_TMEM_LOAD_32dp32b32xENS4_13SM90_TMA_LOADENS11_INS12_ILi2ELi4ELi3EEES15_NSS_INS5_IJS16_S1M_EEENS5_IJS1M_SC_EEEEEEENS4_39AutoVectorizingCopyWithAssumedAlignmentILi128EEENS4_14SM90_TMA_STOREES24_S26_S26_EEEvvEEEEvNT_6ParamsE)
        /*0038*/ 	.word	0x00000000


	//----- nvinfo : EIATTR_MIN_STACK_SIZE
	.align		4
.L_27:
        /*003c*/ 	.byte	0x04, 0x12
        /*003e*/ 	.short	(.L_29 - .L_28)
	.align		4
.L_28:
        /*0040*/ 	.word	index@(_ZN7cutlass13device_kernelINS_4gemm6kernel13GemmUniversalIN4cute5tupleIJiiiiEEENS1_10collective13CollectiveMmaINS1_35MainloopSm100TmaUmmaWarpSpecializedILi3ELi2ELi4ENS5_IJNS4_1CILi2EEESB_NSA_ILi1EEEEEEEENS5_IJNSA_ILi256EEENSA_ILi128EEESG_EEENS_10bfloat16_tENS5_IJlSC_lEEESI_SJ_NS4_8TiledMMAINS4_8MMA_AtomIJNS4_26SM100_MMA_F16BF16_2x1SM_SSISI_SI_fLi256ELi128ELNS4_4UMMA5MajorE0ELSO_0ELNSN_7ScaleInE0ELSP_0EEEEEENS4_6LayoutINS5_IJSC_SC_SC_EEENS5_IJNSA_ILi0EEESU_SU_EEEEENS5_IJNS4_10UnderscoreESX_SX_EEEEENS4_28SM100_TMA_2SM_LOAD_MULTICASTENS4_14ComposedLayoutINS4_7SwizzleILi3ELi4ELi3EEENS4_18smem_ptr_flag_bitsILi16EEENSS_INS5_IJNSA_ILi8EEENSA_ILi64EEEEEENS5_IJS17_SC_EEEEEEEvNS4_8identityENS4_18SM100_TMA_2SM_LOADES1B_vS1C_EENS_8epilogue10collective18CollectiveEpilogueINS1F_23Sm100TmaWarpSpecializedILi4ELi2ELi32ELb1ELb0EEEJNS5_IJSG_SG_SG_EEENS5_IJNSS_ISG_SC_EENSS_INSA_ILi32EEESC_EEEEESI_SJ_SI_SJ_NS1F_6fusion15FusionCallbacksIS1J_NS1P_17LinearCombinationISI_fSI_fLNS_15FloatRoundStyleE2EEES1K_S1O_JEEENS4_5SM1004TMEM4LOAD26SM100_TMEM_LOAD_32dp32b32xENS4_13SM90_TMA_LOADENS11_INS12_ILi2ELi4ELi3EEES15_NSS_INS5_IJS16_S1M_EEENS5_IJS1M_SC_EEEEEEENS4_39AutoVectorizingCopyWithAssumedAlignmentILi128EEENS4_14SM90_TMA_STOREES24_S26_S26_EEEvvEEEEvNT_6ParamsE)
        /*0044*/ 	.word	0x00000000
.L_29:


//--------------------- .nv.compat                --------------------------
	.section	.nv.compat,"",@"SHT_CUDA_COMPAT_INFO"
	.align	4
        /*0000*/ 	.byte	0x02, 0x09, 0x01, 0x00, 0x02, 0x02, 0x02, 0x00, 0x02, 0x05, 0x05, 0x00, 0x03, 0x07, 0x01, 0x01
        /*0010*/ 	.byte	0x02, 0x03, 0x01, 0x00, 0x02, 0x06, 0x01, 0x00, 0x04, 0x0b, 0x08, 0x00, 0x09, 0x00, 0x00, 0x00
        /*0020*/ 	.byte	0x00, 0x00, 0x00, 0x00


//--------------------- .nv.info._ZN7cutlass13device_kernelINS_4gemm6kernel13GemmUniversalIN4cute5tupleIJiiiiEEENS1_10collective13CollectiveMmaINS1_35MainloopSm100TmaUmmaWarpSpecializedILi3ELi2ELi4ENS5_IJNS4_1CILi2EEESB_NSA_ILi1EEEEEEEENS5_IJNSA_ILi256EEENSA_ILi128EEESG_EEENS_10bfloat16_tENS5_IJlSC_lEEESI_SJ_NS4_8TiledMMAINS4_8MMA_AtomIJNS4_26SM100_MMA_F16BF16_2x1SM_SSISI_SI_fLi256ELi128ELNS4_4UMMA5MajorE0ELSO_0ELNSN_7ScaleInE0ELSP_0EEEEEENS4_6LayoutINS5_IJSC_SC_SC_EEENS5_IJNSA_ILi0EEESU_SU_EEEEENS5_IJNS4_10UnderscoreESX_SX_EEEEENS4_28SM100_TMA_2SM_LOAD_MULTICASTENS4_14ComposedLayoutINS4_7SwizzleILi3ELi4ELi3EEENS4_18smem_ptr_flag_bitsILi16EEENSS_INS5_IJNSA_ILi8EEENSA_ILi64EEEEEENS5_IJS17_SC_EEEEEEEvNS4_8identityENS4_18SM100_TMA_2SM_LOADES1B_vS1C_EENS_8epilogue10collective18CollectiveEpilogueINS1F_23Sm100TmaWarpSpecializedILi4ELi2ELi32ELb1ELb0EEEJNS5_IJSG_SG_SG_EEENS5_IJNSS_ISG_SC_EENSS_INSA_ILi32EEESC_EEEEESI_SJ_SI_SJ_NS1F_6fusion15FusionCallbacksIS1J_NS1P_17LinearCombinationISI_fSI_fLNS_15FloatRoundStyleE2EEES1K_S1O_JEEENS4_5SM1004TMEM4LOAD26SM100_TMEM_LOAD_32dp32b32xENS4_13SM90_TMA_LOADENS11_INS12_ILi2ELi4ELi3EEES15_NSS_INS5_IJS16_S1M_EEENS5_IJS1M_SC_EEEEEEENS4_39AutoVectorizingCopyWithAssumedAlignmentILi128EEENS4_14SM90_TMA_STOREES24_S26_S26_EEEvvEEEEvNT_6ParamsE --------------------------
	.section	.nv.info._ZN7cutlass13device_kernelINS_4gemm6kernel13GemmUniversalIN4cute5tupleIJiiiiEEENS1_10collective13CollectiveMmaINS1_35MainloopSm100TmaUmmaWarpSpecializedILi3ELi2ELi4ENS5_IJNS4_1CILi2EEESB_NSA_ILi1EEEEEEEENS5_IJNSA_ILi256EEENSA_ILi128EEESG_EEENS_10bfloat16_tENS5_IJlSC_lEEESI_SJ_NS4_8TiledMMAINS4_8MMA_AtomIJNS4_26SM100_MMA_F16BF16_2x1SM_SSISI_SI_fLi256ELi128ELNS4_4UMMA5MajorE0ELSO_0ELNSN_7ScaleInE0ELSP_0EEEEEENS4_6LayoutINS5_IJSC_SC_SC_EEENS5_IJNSA_ILi0EEESU_SU_EEEEENS5_IJNS4_10UnderscoreESX_SX_EEEEENS4_28SM100_TMA_2SM_LOAD_MULTICASTENS4_14ComposedLayoutINS4_7SwizzleILi3ELi4ELi3EEENS4_18smem_ptr_flag_bitsILi16EEENSS_INS5_IJNSA_ILi8EEENSA_ILi64EEEEEENS5_IJS17_SC_EEEEEEEvNS4_8identityENS4_18SM100_TMA_2SM_LOADES1B_vS1C_EENS_8epilogue10collective18CollectiveEpilogueINS1F_23Sm100TmaWarpSpecializedILi4ELi2ELi32ELb1ELb0EEEJNS5_IJSG_SG_SG_EEENS5_IJNSS_ISG_SC_EENSS_INSA_ILi32EEESC_EEEEESI_SJ_SI_SJ_NS1F_6fusion15FusionCallbacksIS1J_NS1P_17LinearCombinationISI_fSI_fLNS_15FloatRoundStyleE2EEES1K_S1O_JEEENS4_5SM1004TMEM4LOAD26SM100_TMEM_LOAD_32dp32b32xENS4_13SM90_TMA_LOADENS11_INS12_ILi2ELi4ELi3EEES15_NSS_INS5_IJS16_S1M_EEENS5_IJS1M_SC_EEEEEEENS4_39AutoVectorizingCopyWithAssumedAlignmentILi128EEENS4_14SM90_TMA_STOREES24_S26_S26_EEEvvEEEEvNT_6ParamsE,"",@"SHT_CUDA_INFO"
	.sectionflags	@""
	.align	4


	//----- nvinfo : EIATTR_CUDA_API_VERSION
	.align		4
        /*0000*/ 	.byte	0x04, 0x37
        /*0002*/ 	.short	(.L_31 - .L_30)
.L_30:
        /*0004*/ 	.word	0x00000082


	//----- nvinfo : EIATTR_KPARAM_INFO
	.align		4
.L_31:
        /*0008*/ 	.byte	0x04, 0x17
        /*000a*/ 	.short	(.L_33 - .L_32)
.L_32:
        /*000c*/ 	.word	0x00000000
        /*0010*/ 	.short	0x0000
        /*0012*/ 	.short	0x0000
        /*0014*/ 	.byte	0x00, 0xf0, 0x01, 0x20


	//----- nvinfo : EIATTR_AT_ENTRY_FRAGMENTS
	.align		4
.L_33:
        /*0018*/ 	.byte	0x04, 0x4f
        /*001a*/ 	.short	(.L_35 - .L_34)


	//   ....[0]....
.L_34:
        /*001c*/ 	.word	0x00000007


	//----- nvinfo : EIATTR_RESERVED_SMEM_USED
	.align		4
.L_35:
        /*0020*/ 	.byte	0x01, 0x41
	.zero		2


	//----- nvinfo : EIATTR_SPARSE_MMA_MASK
	.align		4
        /*0024*/ 	.byte	0x03, 0x50
        /*0026*/ 	.short	0x0000


	//----- nvinfo : EIATTR_TCGEN05_2CTA_USED
	.align		4
        /*0028*/ 	.byte	0x01, 0x52
	.zero		2


	//----- nvinfo : EIATTR_MAXREG_COUNT
	.align		4
        /*002c*/ 	.byte	0x03, 0x1b
        /*002e*/ 	.short	0x00ff


	//----- nvinfo : EIATTR_NUM_BARRIERS
	.align		4
        /*0030*/ 	.byte	0x02, 0x4c
        /*0032*/ 	.byte	0x07
	.zero		1


	//----- nvinfo : EIATTR_EXTERNS
	.align		4
        /*0034*/ 	.byte	0x04, 0x0f
        /*0036*/ 	.short	(.L_37 - .L_36)


	//   ....[0]....
	.align		4
.L_36:
        /*0038*/ 	.word	index@(__assertfail)


	//----- nvinfo : EIATTR_MERCURY_ISA_VERSION
	.align		4
.L_37:
        /*003c*/ 	.byte	0x03, 0x5f
        /*003e*/ 	.short	0x0101


	//----- nvinfo : EIATTR_INT_WARP_WIDE_INSTR_OFFSETS
	.align		4
        /*0040*/ 	.byte	0x04, 0x31
        /*0042*/ 	.short	(.L_39 - .L_38)


	//   ....[0]....
.L_38:
        /*0044*/ 	.word	0x00000d50


	//   ....[1]....
        /*0048*/ 	.word	0x00000df0


	//   ....[2]....
        /*004c*/ 	.word	0x00004630


	//   ....[3]....
        /*0050*/ 	.word	0x00004650


	//   ....[4]....
        /*0054*/ 	.word	0x00004680


	//   ....[5]....
        /*0058*/ 	.word	0x000051c0


	//   ....[6]....
        /*005c*/ 	.word	0x00005230


	//   ....[7]....
        /*0060*/ 	.word	0x00005310


	//   ....[8]....
        /*0064*/ 	.word	0x00005390


	//   ....[9]....
        /*0068*/ 	.word	0x00005490


	//   ....[10]....
        /*006c*/ 	.word	0x00005510


	//   ....[11]....
        /*0070*/ 	.word	0x00005600


	//   ....[12]....
        /*0074*/ 	.word	0x000056b0


	//----- nvinfo : EIATTR_COOP_GROUP_MASK_REGIDS
	.align		4
.L_39:
        /*0078*/ 	.byte	0x04, 0x29
        /*007a*/ 	.short	(.L_41 - .L_40)


	//   ....[0]....
.L_40:
        /*007c*/ 	.word	0xffffffff


	//   ....[1]....
        /*0080*/ 	.word	0xffffffff


	//   ....[2]....
        /*0084*/ 	.word	0xffffffff


	//   ....[3]....
        /*0088*/ 	.word	0xffffffff


	//   ....[4]....
        /*008c*/ 	.word	0xffffffff


	//   ....[5]....
        /*0090*/ 	.word	0xffffffff


	//   ....[6]....
        /*0094*/ 	.word	0xffffffff


	//   ....[7]....
        /*0098*/ 	.word	0xffffffff


	//   ....[8]....
        /*009c*/ 	.word	0xffffffff


	//   ....[9]....
        /*00a0*/ 	.word	0xffffffff


	//   ....[10]....
        /*00a4*/ 	.word	0xffffffff


	//   ....[11]....
        /*00a8*/ 	.word	0xffffffff


	//   ....[12]....
        /*00ac*/ 	.word	0xffffffff


	//   ....[13]....
        /*00b0*/ 	.word	0xffffffff


	//----- nvinfo : EIATTR_COOP_GROUP_INSTR_OFFSETS
	.align		4
.L_41:
        /*00b4*/ 	.byte	0x04, 0x28
        /*00b6*/ 	.short	(.L_43 - .L_42)


	//   ....[0]....
.L_42:
        /*00b8*/ 	.word	0x000000b0


	//   ....[1]....
        /*00bc*/ 	.word	0x00000520


	//   ....[2]....
        /*00c0*/ 	.word	0x000006c0


	//   ....[3]....
        /*00c4*/ 	.word	0x00000850


	//   ....[4]....
        /*00c8*/ 	.word	0x00000940


	//   ....[5]....
        /*00cc*/ 	.word	0x00000aa0


	//   ....[6]....
        /*00d0*/ 	.word	0x00000c30


	//   ....[7]....
        /*00d4*/ 	.word	0x00000e70


	//   ....[8]....
        /*00d8*/ 	.word	0x00002430


	//   ....[9]....
        /*00dc*/ 	.word	0x00003250


	//   ....[10]....
        /*00e0*/ 	.word	0x00003720


	//   ....[11]....
        /*00e4*/ 	.word	0x00003750


	//   ....[12]....
        /*00e8*/ 	.word	0x00004530


	//   ....[13]....
        /*00ec*/ 	.word	0x00004740


	//----- nvinfo : EIATTR_VRC_CTA_INIT_COUNT
	.align		4
.L_43:
        /*00f0*/ 	.byte	0x02, 0x4a
        /*00f2*/ 	.byte	0x80
	.zero		1


	//----- nvinfo : EIATTR_SYSCALL_OFFSETS
	.align		4
        /*00f4*/ 	.byte	0x04, 0x46
        /*00f6*/ 	.short	(.L_45 - .L_44)


	//   ....[0]....
.L_44:
        /*00f8*/ 	.word	0x00006300


	//   ....[1]....
        /*00fc*/ 	.word	0x000063f0


	//   ....[2]....
        /*0100*/ 	.word	0x00006bc0


	//   ....[3]....
        /*0104*/ 	.word	0x00007840


	//   ....[4]....
        /*0108*/ 	.word	0x000084a0


	//   ....[5]....
        /*010c*/ 	.word	0x00009100


	//----- nvinfo : EIATTR_MBARRIER_INSTR_OFFSETS
	.align		4
.L_45:
        /*0110*/ 	.byte	0x04, 0x39
        /*0112*/ 	.short	(.L_47 - .L_46)


	//   ....[0]....
.L_46:
        /*0114*/ 	.word	0x00000650
        /*0118*/ 	.word	0x000000ff
        /*011c*/ 	.word	0x00000000
        /*0120*/ 	.short	0x0100
        /*0122*/ 	.byte	0x04
	.zero		1


	//   ....[1]....
        /*0124*/ 	.word	0x00000660
        /*0128*/ 	.word	0x000000ff
        /*012c*/ 	.word	0x00000018
        /*0130*/ 	.short	0x0100
        /*0132*/ 	.byte	0x04
	.zero		1


	//   ....[2]....
        /*0134*/ 	.word	0x00000670
        /*0138*/ 	.word	0x000000ff
        /*013c*/ 	.word	0x00000008
        /*0140*/ 	.short	0x0100
        /*0142*/ 	.byte	0x04
	.zero		1


	//   ....[3]....
        /*0144*/ 	.word	0x00000680
        /*0148*/ 	.word	0x000000ff
        /*014c*/ 	.word	0x00000020
        /*0150*/ 	.short	0x0100
        /*0152*/ 	.byte	0x04
	.zero		1


	//   ....[4]....
        /*0154*/ 	.word	0x00000690
        /*0158*/ 	.word	0x000000ff
        /*015c*/ 	.word	0x00000010
        /*0160*/ 	.short	0x0100
        /*0162*/ 	.byte	0x04
	.zero		1


	//   ....[5]....
        /*0164*/ 	.word	0x000006a0
        /*0168*/ 	.word	0x000000ff
        /*016c*/ 	.word	0x00000028
        /*0170*/ 	.short	0x0100
        /*0172*/ 	.byte	0x04
	.zero		1


	//   ....[6]....
        /*0174*/ 	.word	0x000007c0
        /*0178*/ 	.word	0x000000ff
        /*017c*/ 	.word	0x00000030
        /*0180*/ 	.short	0x0100
        /*0182*/ 	.byte	0x04
	.zero		1


	//   ....[7]....
        /*0184*/ 	.word	0x000007d0
        /*0188*/ 	.word	0x000000ff
        /*018c*/ 	.word	0x00000050
        /*0190*/ 	.short	0x0100
        /*0192*/ 	.byte	0x04
	.zero		1


	//   ....[8]....
        /*0194*/ 	.word	0x000007e0
        /*0198*/ 	.word	0x000000ff
        /*019c*/ 	.word	0x00000038
        /*01a0*/ 	.short	0x0100
        /*01a2*/ 	.byte	0x04
	.zero		1


	//   ....[9]....
        /*01a4*/ 	.word	0x000007f0
        /*01a8*/ 	.word	0x000000ff
        /*01ac*/ 	.word	0x00000058
        /*01b0*/ 	.short	0x0100
        /*01b2*/ 	.byte	0x04
	.zero		1


	//   ....[10]....
        /*01b4*/ 	.word	0x00000800
        /*01b8*/ 	.word	0x000000ff
        /*01bc*/ 	.word	0x00000040
        /*01c0*/ 	.short	0x0100
        /*01c2*/ 	.byte	0x04
	.zero		1


	//   ....[11]....
        /*01c4*/ 	.word	0x00000810
        /*01c8*/ 	.word	0x000000ff
        /*01cc*/ 	.word	0x00000060
        /*01d0*/ 	.short	0x0100
        /*01d2*/ 	.byte	0x04
	.zero		1


	//   ....[12]....
        /*01d4*/ 	.word	0x00000820
        /*01d8*/ 	.word	0x000000ff
        /*01dc*/ 	.word	0x00000048
        /*01e0*/ 	.short	0x0100
        /*01e2*/ 	.byte	0x04
	.zero		1


	//   ....[13]....
        /*01e4*/ 	.word	0x00000830
        /*01e8*/ 	.word	0x000000ff
        /*01ec*/ 	.word	0x00000068
        /*01f0*/ 	.short	0x0100
        /*01f2*/ 	.byte	0x04
	.zero		1


	//   ....[14]....
        /*01f4*/ 	.word	0x00000910
        /*01f8*/ 	.word	0x000000ff
        /*01fc*/ 	.word	0x00000070
        /*0200*/ 	.short	0x0100
        /*0202*/ 	.byte	0x06
	.zero		1


	//   ....[15]....
        /*0204*/ 	.word	0x00000920
        /*0208*/ 	.word	0x000000ff
        /*020c*/ 	.word	0x00000078
        /*0210*/ 	.short	0x0100
        /*0212*/ 	.byte	0x06
	.zero		1


	//   ....[16]....
        /*0214*/ 	.word	0x00000a50
        /*0218*/ 	.word	0x000000ff
        /*021c*/ 	.word	0x00000080
        /*0220*/ 	.short	0x0100
        /*0222*/ 	.byte	0x06
	.zero		1


	//   ....[17]....
        /*0224*/ 	.word	0x00000a60
        /*0228*/ 	.word	0x000000ff
        /*022c*/ 	.word	0x00000090
        /*0230*/ 	.short	0x0100
        /*0232*/ 	.byte	0x06
	.zero		1


	//   ....[18]....
        /*0234*/ 	.word	0x00000a70
        /*0238*/ 	.word	0x000000ff
        /*023c*/ 	.word	0x00000088
        /*0240*/ 	.short	0x0100
        /*0242*/ 	.byte	0x06
	.zero		1


	//   ....[19]....
        /*0244*/ 	.word	0x00000a80
        /*0248*/ 	.word	0x000000ff
        /*024c*/ 	.word	0x00000098
        /*0250*/ 	.short	0x0100
        /*0252*/ 	.byte	0x06
	.zero		1


	//   ....[20]....
        /*0254*/ 	.word	0x00000ba0
        /*0258*/ 	.word	0x000000ff
        /*025c*/ 	.word	0x000000a0
        /*0260*/ 	.short	0x0100
        /*0262*/ 	.byte	0x04
	.zero		1


	//   ....[21]....
        /*0264*/ 	.word	0x00000bb0
        /*0268*/ 	.word	0x000000ff
        /*026c*/ 	.word	0x000000c0
        /*0270*/ 	.short	0x0100
        /*0272*/ 	.byte	0x04
	.zero		1


	//   ....[22]....
        /*0274*/ 	.word	0x00000bc0
        /*0278*/ 	.word	0x000000ff
        /*027c*/ 	.word	0x000000a8
        /*0280*/ 	.short	0x0100
        /*0282*/ 	.byte	0x04
	.zero		1


	//   ....[23]....
        /*0284*/ 	.word	0x00000bd0
        /*0288*/ 	.word	0x000000ff
        /*028c*/ 	.word	0x000000c8
        /*0290*/ 	.short	0x0100
        /*0292*/ 	.byte	0x04
	.zero		1


	//   ....[24]....
        /*0294*/ 	.word	0x00000be0
        /*0298*/ 	.word	0x000000ff
        /*029c*/ 	.word	0x000000b0
        /*02a0*/ 	.short	0x0100
        /*02a2*/ 	.byte	0x04
	.zero		1


	//   ....[25]....
        /*02a4*/ 	.word	0x00000bf0
        /*02a8*/ 	.word	0x000000ff
        /*02ac*/ 	.word	0x000000d0
        /*02b0*/ 	.short	0x0100
        /*02b2*/ 	.byte	0x04
	.zero		1


	//   ....[26]....
        /*02b4*/ 	.word	0x00000c00
        /*02b8*/ 	.word	0x000000ff
        /*02bc*/ 	.word	0x000000b8
        /*02c0*/ 	.short	0x0100
        /*02c2*/ 	.byte	0x04
	.zero		1


	//   ....[27]....
        /*02c4*/ 	.word	0x00000c10
        /*02c8*/ 	.word	0x000000ff
        /*02cc*/ 	.word	0x000000d8
        /*02d0*/ 	.short	0x0100
        /*02d2*/ 	.byte	0x04
	.zero		1


	//   ....[28]....
        /*02d4*/ 	.word	0x00000d00
        /*02d8*/ 	.word	0x000000ff
        /*02dc*/ 	.word	0x000000e0
        /*02e0*/ 	.short	0x0100
        /*02e2*/ 	.byte	0x04
	.zero		1


	//   ....[29]....
        /*02e4*/ 	.word	0x00000d10
        /*02e8*/ 	.word	0x000000ff
        /*02ec*/ 	.word	0x000000f0
        /*02f0*/ 	.short	0x0100
        /*02f2*/ 	.byte	0x04
	.zero		1


	//   ....[30]....
        /*02f4*/ 	.word	0x00000d20
        /*02f8*/ 	.word	0x000000ff
        /*02fc*/ 	.word	0x000000e8
        /*0300*/ 	.short	0x0100
        /*0302*/ 	.byte	0x04
	.zero		1


	//   ....[31]....
        /*0304*/ 	.word	0x00000d30
        /*0308*/ 	.word	0x000000ff
        /*030c*/ 	.word	0x000000f8
        /*0310*/ 	.short	0x0100
        /*0312*/ 	.byte	0x04
	.zero		1


	//   ....[32]....
        /*0314*/ 	.word	0x00000e30
        /*0318*/ 	.word	0x000000ff
        /*031c*/ 	.word	0x00000100
        /*0320*/ 	.short	0x0100
        /*0322*/ 	.byte	0x06
	.zero		1


	//   ....[33]....
        /*0324*/ 	.word	0x00001a10
        /*0328*/ 	.word	0x00000003
        /*032c*/ 	.word	0x000000f0
        /*0330*/ 	.short	0x010a
        /*0332*/ 	.byte	0xff
	.zero		1


	//   ....[34]....
        /*0334*/ 	.word	0x00001a40
        /*0338*/ 	.word	0x00000003
        /*033c*/ 	.word	0x000000e0
        /*0340*/ 	.short	0x0101
        /*0342*/ 	.byte	0xff
	.zero		1


	//   ....[35]....
        /*0344*/ 	.word	0x00001b00
        /*0348*/ 	.word	0x000000ff
        /*034c*/ 	.word	0x00000018
        /*0350*/ 	.short	0x010a
        /*0352*/ 	.byte	0x04
	.zero		1


	//   ....[36]....
        /*0354*/ 	.word	0x00001bd0
        /*0358*/ 	.word	0x000000ff
        /*035c*/ 	.word	0x00000018
        /*0360*/ 	.short	0x010a
        /*0362*/ 	.byte	0x05
	.zero		1


	//   ....[37]....
        /*0364*/ 	.word	0x00001d30
        /*0368*/ 	.word	0x000000ff
        /*036c*/ 	.word	0x00000018
        /*0370*/ 	.short	0x010a
        /*0372*/ 	.byte	0x04
	.zero		1


	//   ....[38]....
        /*0374*/ 	.word	0x00001fc0
        /*0378*/ 	.word	0x000000ff
        /*037c*/ 	.word	0x00000078
        /*0380*/ 	.short	0x0101
        /*0382*/ 	.byte	0x15
	.zero		1


	//   ....[39]....
        /*0384*/ 	.word	0x00001fe0
        /*0388*/ 	.word	0x000000ff
        /*038c*/ 	.word	0x00000018
        /*0390*/ 	.short	0x010a
        /*0392*/ 	.byte	0x04
	.zero		1


	//   ....[40]....
        /*0394*/ 	.word	0x00002060
        /*0398*/ 	.word	0x000000ff
        /*039c*/ 	.word	0x00000018
        /*03a0*/ 	.short	0x010a
        /*03a2*/ 	.byte	0x06
	.zero		1


	//   ....[41]....
        /*03a4*/ 	.word	0x000021a0
        /*03a8*/ 	.word	0x000000ff
        /*03ac*/ 	.word	0x00000018
        /*03b0*/ 	.short	0x010a
        /*03b2*/ 	.byte	0x04
	.zero		1


	//   ....[42]....
        /*03b4*/ 	.word	0x00002460
        /*03b8*/ 	.word	0x00000003
        /*03bc*/ 	.word	0x00000080
        /*03c0*/ 	.short	0x010a
        /*03c2*/ 	.byte	0xff
	.zero		1


	//   ....[43]....
        /*03c4*/ 	.word	0x000025b0
        /*03c8*/ 	.word	0x00000000
        /*03cc*/ 	.word	0x00000000
        /*03d0*/ 	.short	0x0101
        /*03d2*/ 	.byte	0xff
	.zero		1


	//   ....[44]....
        /*03d4*/ 	.word	0x00002b60
        /*03d8*/ 	.word	0x000000ff
        /*03dc*/ 	.word	0x00000000
        /*03e0*/ 	.short	0x010a
        /*03e2*/ 	.byte	0x04
	.zero		1


	//   ....[45]....
        /*03e4*/ 	.word	0x00002bf0
        /*03e8*/ 	.word	0x000000ff
        /*03ec*/ 	.word	0x00000000
        /*03f0*/ 	.short	0x010a
        /*03f2*/ 	.byte	0x05
	.zero		1


	//   ....[46]....
        /*03f4*/ 	.word	0x00002c90
        /*03f8*/ 	.word	0x00000000
        /*03fc*/ 	.word	0x00000000
        /*0400*/ 	.short	0x010a
        /*0402*/ 	.byte	0xff
	.zero		1


	//   ....[47]....
        /*0404*/ 	.word	0x00002db0
        /*0408*/ 	.word	0x00000002
        /*040c*/ 	.word	0x000000e0
        /*0410*/ 	.short	0x010a
        /*0412*/ 	.byte	0xff
	.zero		1


	//   ....[48]....
        /*0414*/ 	.word	0x00002e10
        /*0418*/ 	.word	0x00000004
        /*041c*/ 	.word	0x00000000
        /*0420*/ 	.short	0x0101
        /*0422*/ 	.byte	0xff
	.zero		1


	//   ....[49]....
        /*0424*/ 	.word	0x00002e30
        /*0428*/ 	.word	0x000000ff
        /*042c*/ 	.word	0x00000090
        /*0430*/ 	.short	0x010a
        /*0432*/ 	.byte	0x04
	.zero		1


	//   ....[50]....
        /*0434*/ 	.word	0x00002f50
        /*0438*/ 	.word	0x00000002
        /*043c*/ 	.word	0x00000080
        /*0440*/ 	.short	0x010a
        /*0442*/ 	.byte	0xff
	.zero		1


	//   ....[51]....
        /*0444*/ 	.word	0x00003060
        /*0448*/ 	.word	0x00000002
        /*044c*/ 	.word	0x00000000
        /*0450*/ 	.short	0x0101
        /*0452*/ 	.byte	0xff
	.zero		1


	//   ....[52]....
        /*0454*/ 	.word	0x000030f0
        /*0458*/ 	.word	0x000000ff
        /*045c*/ 	.word	0x00000090
        /*0460*/ 	.short	0x0106
        /*0462*/ 	.byte	0x04
	.zero		1


	//   ....[53]....
        /*0464*/ 	.word	0x00003110
        /*0468*/ 	.word	0x000000ff
        /*046c*/ 	.word	0x00000090
        /*0470*/ 	.short	0x010a
        /*0472*/ 	.byte	0x04
	.zero		1


	//   ....[54]....
        /*0474*/ 	.word	0x000031a0
        /*0478*/ 	.word	0x000000ff
        /*047c*/ 	.word	0x00000090
        /*0480*/ 	.short	0x0106
        /*0482*/ 	.byte	0x07
	.zero		1


	//   ....[55]....
        /*0484*/ 	.word	0x000031e0
        /*0488*/ 	.word	0x00000000
        /*048c*/ 	.word	0x00000090
        /*0490*/ 	.short	0x010a
        /*0492*/ 	.byte	0xff
	.zero		1


	//   ....[56]....
        /*0494*/ 	.word	0x00003420
        /*0498*/ 	.word	0x000000ff
        /*049c*/ 	.word	0x00000008
        /*04a0*/ 	.short	0x010a
        /*04a2*/ 	.byte	0x05
	.zero		1


	//   ....[57]....
        /*04a4*/ 	.word	0x00003440
        /*04a8*/ 	.word	0x000000ff
        /*04ac*/ 	.word	0x00000008
        /*04b0*/ 	.short	0x010a
        /*04b2*/ 	.byte	0x05
	.zero		1


	//   ....[58]....
        /*04b4*/ 	.word	0x000035d0
        /*04b8*/ 	.word	0x000000ff
        /*04bc*/ 	.word	0x00000008
        /*04c0*/ 	.short	0x010a
        /*04c2*/ 	.byte	0x05
	.zero		1


	//   ....[59]....
        /*04c4*/ 	.word	0x000035f0
        /*04c8*/ 	.word	0x000000ff
        /*04cc*/ 	.word	0x00000008
        /*04d0*/ 	.short	0x010a
        /*04d2*/ 	.byte	0x05
	.zero		1


	//   ....[60]....
        /*04d4*/ 	.word	0x000036b0
        /*04d8*/ 	.word	0x000000ff
        /*04dc*/ 	.word	0x00000000
        /*04e0*/ 	.short	0x0101
        /*04e2*/ 	.byte	0x04
	.zero		1


	//   ....[61]....
        /*04e4*/ 	.word	0x00003a70
        /*04e8*/ 	.word	0x00000000
        /*04ec*/ 	.word	0x00000080
        /*04f0*/ 	.short	0x010a
        /*04f2*/ 	.byte	0xff
	.zero		1


	//   ....[62]....
        /*04f4*/ 	.word	0x00003b30
        /*04f8*/ 	.word	0x00000000
        /*04fc*/ 	.word	0x00000000
        /*0500*/ 	.short	0x0101
        /*0502*/ 	.byte	0xff
	.zero		1


	//   ....[63]....
        /*0504*/ 	.word	0x00003bf0
        /*0508*/ 	.word	0x000000ff
        /*050c*/ 	.word	0x00000000
        /*0510*/ 	.short	0x010a
        /*0512*/ 	.byte	0x04
	.zero		1


	//   ....[64]....
        /*0514*/ 	.word	0x00003c00
        /*0518*/ 	.word	0x000000ff
        /*051c*/ 	.word	0x000000c0
        /*0520*/ 	.short	0x010a
        /*0522*/ 	.byte	0x2e
	.zero		1


	//   ....[65]....
        /*0524*/ 	.word	0x00003cb0
        /*0528*/ 	.word	0x000000ff
        /*052c*/ 	.word	0x00000000
        /*0530*/ 	.short	0x010a
        /*0532*/ 	.byte	0x07
	.zero		1


	//   ....[66]....
        /*0534*/ 	.word	0x00003de0
        /*0538*/ 	.word	0x000000ff
        /*053c*/ 	.word	0x00000000
        /*0540*/ 	.short	0x010a
        /*0542*/ 	.byte	0x04
	.zero		1


	//   ....[67]....
        /*0544*/ 	.word	0x00004220
        /*0548*/ 	.word	0x000000ff
        /*054c*/ 	.word	0x00000000
        /*0550*/ 	.short	0x010a
        /*0552*/ 	.byte	0x04
	.zero		1


	//   ....[68]....
        /*0554*/ 	.word	0x000042b0
        /*0558*/ 	.word	0x000000ff
        /*055c*/ 	.word	0x00000000
        /*0560*/ 	.short	0x010a
        /*0562*/ 	.byte	0x05
	.zero		1


	//   ....[69]....
        /*0564*/ 	.word	0x00004340
        /*0568*/ 	.word	0x000000ff
        /*056c*/ 	.word	0x00000000
        /*0570*/ 	.short	0x010a
        /*0572*/ 	.byte	0x05
	.zero		1


	//   ....[70]....
        /*0574*/ 	.word	0x000043e0
        /*0578*/ 	.word	0x00000000
        /*057c*/ 	.word	0x00000000
        /*0580*/ 	.short	0x010a
        /*0582*/ 	.byte	0xff
	.zero		1


	//   ....[71]....
        /*0584*/ 	.word	0x00004420
        /*0588*/ 	.word	0x00000000
        /*058c*/ 	.word	0x00000000
        /*0590*/ 	.short	0x010a
        /*0592*/ 	.byte	0xff
	.zero		1


	//   ....[72]....
        /*0594*/ 	.word	0x00004490
        /*0598*/ 	.word	0x000000ff
        /*059c*/ 	.word	0x00000000
        /*05a0*/ 	.short	0x0101
        /*05a2*/ 	.byte	0x04
	.zero		1


	//   ....[73]....
        /*05a4*/ 	.word	0x000044d0
        /*05a8*/ 	.word	0x000000ff
        /*05ac*/ 	.word	0x00000100
        /*05b0*/ 	.short	0x010a
        /*05b2*/ 	.byte	0x29
	.zero		1


	//   ....[74]....
        /*05b4*/ 	.word	0x00004520
        /*05b8*/ 	.word	0x000000ff
        /*05bc*/ 	.word	0x00000000
        /*05c0*/ 	.short	0x0101
        /*05c2*/ 	.byte	0x04
	.zero		1


	//   ....[75]....
        /*05c4*/ 	.word	0x000049c0
        /*05c8*/ 	.word	0x0000000c
        /*05cc*/ 	.word	0x00000080
        /*05d0*/ 	.short	0x010a
        /*05d2*/ 	.byte	0xff
	.zero		1


	//   ....[76]....
        /*05d4*/ 	.word	0x00004b30
        /*05d8*/ 	.word	0x00000000
        /*05dc*/ 	.word	0x00000000
        /*05e0*/ 	.short	0x0101
        /*05e2*/ 	.byte	0xff
	.zero		1


	//   ....[77]....
        /*05e4*/ 	.word	0x00004fc0
        /*05e8*/ 	.word	0x000000ff
        /*05ec*/ 	.word	0x00000078
        /*05f0*/ 	.short	0x010a
        /*05f2*/ 	.byte	0x15
	.zero		1


	//   ....[78]....
        /*05f4*/ 	.word	0x00005140
        /*05f8*/ 	.word	0x000000ff
        /*05fc*/ 	.word	0x00000050
        /*0600*/ 	.short	0x010a
        /*0602*/ 	.byte	0x15
	.zero		1


	//   ....[79]....
        /*0604*/ 	.word	0x000052c0
        /*0608*/ 	.word	0x000000ff
        /*060c*/ 	.word	0x00000030
        /*0610*/ 	.short	0x010b
        /*0612*/ 	.byte	0x15
	.zero		1


	//   ....[80]....
        /*0614*/ 	.word	0x000052d0
        /*0618*/ 	.word	0x000000ff
        /*061c*/ 	.word	0x00000000
        /*0620*/ 	.short	0x0101
        /*0622*/ 	.byte	0x06
	.zero		1


	//   ....[81]....
        /*0624*/ 	.word	0x000052e0
        /*0628*/ 	.word	0x000000ff
        /*062c*/ 	.word	0x00000058
        /*0630*/ 	.short	0x010a
        /*0632*/ 	.byte	0x15
	.zero		1


	//   ....[82]....
        /*0634*/ 	.word	0x00005440
        /*0638*/ 	.word	0x000000ff
        /*063c*/ 	.word	0x00000038
        /*0640*/ 	.short	0x010b
        /*0642*/ 	.byte	0x15
	.zero		1


	//   ....[83]....
        /*0644*/ 	.word	0x00005450
        /*0648*/ 	.word	0x000000ff
        /*064c*/ 	.word	0x00000000
        /*0650*/ 	.short	0x0101
        /*0652*/ 	.byte	0x06
	.zero		1


	//   ....[84]....
        /*0654*/ 	.word	0x00005460
        /*0658*/ 	.word	0x000000ff
        /*065c*/ 	.word	0x00000060
        /*0660*/ 	.short	0x010a
        /*0662*/ 	.byte	0x15
	.zero		1


	//   ....[85]....
        /*0664*/ 	.word	0x000055b0
        /*0668*/ 	.word	0x000000ff
        /*066c*/ 	.word	0x00000040
        /*0670*/ 	.short	0x010b
        /*0672*/ 	.byte	0x15
	.zero		1


	//   ....[86]....
        /*0674*/ 	.word	0x000055c0
        /*0678*/ 	.word	0x000000ff
        /*067c*/ 	.word	0x00000000
        /*0680*/ 	.short	0x0101
        /*0682*/ 	.byte	0x06
	.zero		1


	//   ....[87]....
        /*0684*/ 	.word	0x000055d0
        /*0688*/ 	.word	0x000000ff
        /*068c*/ 	.word	0x00000068
        /*0690*/ 	.short	0x010a
        /*0692*/ 	.byte	0x15
	.zero		1


	//   ....[88]....
        /*0694*/ 	.word	0x000057c0
        /*0698*/ 	.word	0x000000ff
        /*069c*/ 	.word	0x00000048
        /*06a0*/ 	.short	0x010b
        /*06a2*/ 	.byte	0x15
	.zero		1


	//   ....[89]....
        /*06a4*/ 	.word	0x000057d0
        /*06a8*/ 	.word	0x000000ff
        /*06ac*/ 	.word	0x00000000
        /*06b0*/ 	.short	0x0101
        /*06b2*/ 	.byte	0x25
	.zero		1


	//   ....[90]....
        /*06b4*/ 	.word	0x00005800
        /*06b8*/ 	.word	0x000000ff
        /*06bc*/ 	.word	0x00000050
        /*06c0*/ 	.short	0x010a
        /*06c2*/ 	.byte	0x15
	.zero		1


	//   ....[91]....
        /*06c4*/ 	.word	0x00005820
        /*06c8*/ 	.word	0x000000ff
        /*06cc*/ 	.word	0x00000058
        /*06d0*/ 	.short	0x010a
        /*06d2*/ 	.byte	0x15
	.zero		1


	//   ....[92]....
        /*06d4*/ 	.word	0x00005840
        /*06d8*/ 	.word	0x000000ff
        /*06dc*/ 	.word	0x00000060
        /*06e0*/ 	.short	0x010a
        /*06e2*/ 	.byte	0x15
	.zero		1


	//   ....[93]....
        /*06e4*/ 	.word	0x00005880
        /*06e8*/ 	.word	0x00000000
        /*06ec*/ 	.word	0x00000068
        /*06f0*/ 	.short	0x010a
        /*06f2*/ 	.byte	0xff
	.zero		1


	//   ....[94]....
        /*06f4*/ 	.word	0x00005b90
        /*06f8*/ 	.word	0x00000003
        /*06fc*/ 	.word	0x00000080
        /*0700*/ 	.short	0x010a
        /*0702*/ 	.byte	0xff
	.zero		1


	//   ....[95]....
        /*0704*/ 	.word	0x00005d10
        /*0708*/ 	.word	0x00000000
        /*070c*/ 	.word	0x00000000
        /*0710*/ 	.short	0x0101
        /*0712*/ 	.byte	0xff
	.zero		1


	//   ....[96]....
        /*0714*/ 	.word	0x00006880
        /*0718*/ 	.word	0x000000ff
        /*071c*/ 	.word	0x00000030
        /*0720*/ 	.short	0x010a
        /*0722*/ 	.byte	0x2c
	.zero		1


	//   ....[97]....
        /*0724*/ 	.word	0x000068c0
        /*0728*/ 	.word	0x00000063
        /*072c*/ 	.word	0x000000a0
        /*0730*/ 	.short	0x010a
        /*0732*/ 	.byte	0xff
	.zero		1


	//   ....[98]....
        /*0734*/ 	.word	0x000069b0
        /*0738*/ 	.word	0x000000ff
        /*073c*/ 	.word	0x00000030
        /*0740*/ 	.short	0x010a
        /*0742*/ 	.byte	0x2c
	.zero		1


	//   ....[99]....
        /*0744*/ 	.word	0x00006aa0
        /*0748*/ 	.word	0x00000063
        /*074c*/ 	.word	0x000000a0
        /*0750*/ 	.short	0x010a
        /*0752*/ 	.byte	0xff
	.zero		1


	//   ....[100]....
        /*0754*/ 	.word	0x00007570
        /*0758*/ 	.word	0x00000000
        /*075c*/ 	.word	0x00000000
        /*0760*/ 	.short	0x0101
        /*0762*/ 	.byte	0xff
	.zero		1


	//   ....[101]....
        /*0764*/ 	.word	0x00007580
        /*0768*/ 	.word	0x00000003
        /*076c*/ 	.word	0x00000030
        /*0770*/ 	.short	0x010a
        /*0772*/ 	.byte	0xff
	.zero		1


	//   ....[102]....
        /*0774*/ 	.word	0x00007660
        /*0778*/ 	.word	0x00000003
        /*077c*/ 	.word	0x00000030
        /*0780*/ 	.short	0x010a
        /*0782*/ 	.byte	0xff
	.zero		1


	//   ....[103]....
        /*0784*/ 	.word	0x000081d0
        /*0788*/ 	.word	0x0000003d
        /*078c*/ 	.word	0x00000000
        /*0790*/ 	.short	0x0101
        /*0792*/ 	.byte	0xff
	.zero		1


	//   ....[104]....
        /*0794*/ 	.word	0x000081f0
        /*0798*/ 	.word	0x0000003e
        /*079c*/ 	.word	0x00000030
        /*07a0*/ 	.short	0x010a
        /*07a2*/ 	.byte	0xff
	.zero		1


	//   ....[105]....
        /*07a4*/ 	.word	0x000082c0
        /*07a8*/ 	.word	0x0000003e
        /*07ac*/ 	.word	0x00000030
        /*07b0*/ 	.short	0x010a
        /*07b2*/ 	.byte	0xff
	.zero		1


	//   ....[106]....
        /*07b4*/ 	.word	0x00008e30
        /*07b8*/ 	.word	0x0000003d
        /*07bc*/ 	.word	0x00000000
        /*07c0*/ 	.short	0x0101
        /*07c2*/ 	.byte	0xff
	.zero		1


	//   ....[107]....
        /*07c4*/ 	.word	0x00008e50
        /*07c8*/ 	.word	0x0000003e
        /*07cc*/ 	.word	0x00000030
        /*07d0*/ 	.short	0x010a
        /*07d2*/ 	.byte	0xff
	.zero		1


	//   ....[108]....
        /*07d4*/ 	.word	0x00008f20
        /*07d8*/ 	.word	0x0000003e
        /*07dc*/ 	.word	0x00000030
        /*07e0*/ 	.short	0x010a
        /*07e2*/ 	.byte	0xff
	.zero		1


	//   ....[109]....
        /*07e4*/ 	.word	0x00009310
        /*07e8*/ 	.word	0x00000063
        /*07ec*/ 	.word	0x00000000
        /*07f0*/ 	.short	0x0101
        /*07f2*/ 	.byte	0xff
	.zero		1


	//   ....[110]....
        /*07f4*/ 	.word	0x00009ae0
        /*07f8*/ 	.word	0x00000002
        /*07fc*/ 	.word	0x00000000
        /*0800*/ 	.short	0x0101
        /*0802*/ 	.byte	0xff
	.zero		1


	//   ....[111]....
        /*0804*/ 	.word	0x00009d70
        /*0808*/ 	.word	0x000000ff
        /*080c*/ 	.word	0x00000000
        /*0810*/ 	.short	0x0101
        /*0812*/ 	.byte	0x04
	.zero		1


	//   ....[112]....
        /*0814*/ 	.word	0x00009d90
        /*0818*/ 	.word	0x00000003
        /*081c*/ 	.word	0x000000f0
        /*0820*/ 	.short	0x010a
        /*0822*/ 	.byte	0xff
	.zero		1


	//   ....[113]....
        /*0824*/ 	.word	0x00009df0
        /*0828*/ 	.word	0x00000000
        /*082c*/ 	.word	0x00000018
        /*0830*/ 	.short	0x010a
        /*0832*/ 	.byte	0xff
	.zero		1


	//   ....[114]....
        /*0834*/ 	.word	0x00009e50
        /*0838*/ 	.word	0x00000000
        /*083c*/ 	.word	0x00000018
        /*0840*/ 	.short	0x010a
        /*0842*/ 	.byte	0xff
	.zero		1


	//   ....[115]....
        /*0844*/ 	.word	0x00009ea0
        /*0848*/ 	.word	0x00000003
        /*084c*/ 	.word	0x00000080
        /*0850*/ 	.short	0x010a
        /*0852*/ 	.byte	0xff
	.zero		1


	//   ....[116]....
        /*0854*/ 	.word	0x00009f00
        /*0858*/ 	.word	0x00000000
        /*085c*/ 	.word	0x00000000
        /*0860*/ 	.short	0x010a
        /*0862*/ 	.byte	0xff
	.zero		1


	//   ....[117]....
        /*0864*/ 	.word	0x00009f60
        /*0868*/ 	.word	0x00000000
        /*086c*/ 	.word	0x00000000
        /*0870*/ 	.short	0x010a
        /*0872*/ 	.byte	0xff
	.zero		1


	//   ....[118]....
        /*0874*/ 	.word	0x00009fb0
        /*0878*/ 	.word	0x00000002
        /*087c*/ 	.word	0x000000e0
        /*0880*/ 	.short	0x010a
        /*0882*/ 	.byte	0xff
	.zero		1


	//   ....[119]....
        /*0884*/ 	.word	0x0000a010
        /*0888*/ 	.word	0x00000002
        /*088c*/ 	.word	0x00000090
        /*0890*/ 	.short	0x010a
        /*0892*/ 	.byte	0xff
	.zero		1


	//   ....[120]....
        /*0894*/ 	.word	0x0000a060
        /*0898*/ 	.word	0x00000002
        /*089c*/ 	.word	0x00000080
        /*08a0*/ 	.short	0x010a
        /*08a2*/ 	.byte	0xff
	.zero		1


	//   ....[121]....
        /*08a4*/ 	.word	0x0000a0c0
        /*08a8*/ 	.word	0x00000000
        /*08ac*/ 	.word	0x00000090
        /*08b0*/ 	.short	0x010a
        /*08b2*/ 	.byte	0xff
	.zero		1


	//   ....[122]....
        /*08b4*/ 	.word	0x0000a120
        /*08b8*/ 	.word	0x00000000
        /*08bc*/ 	.word	0x00000008
        /*08c0*/ 	.short	0x010a
        /*08c2*/ 	.byte	0xff
	.zero		1


	//   ....[123]....
        /*08c4*/ 	.word	0x0000a210
        /*08c8*/ 	.word	0x00000000
        /*08cc*/ 	.word	0x00000008
        /*08d0*/ 	.short	0x010a
        /*08d2*/ 	.byte	0xff
	.zero		1


	//   ....[124]....
        /*08d4*/ 	.word	0x0000a260
        /*08d8*/ 	.word	0x00000000
        /*08dc*/ 	.word	0x00000080
        /*08e0*/ 	.short	0x010a
        /*08e2*/ 	.byte	0xff
	.zero		1


	//   ....[125]....
        /*08e4*/ 	.word	0x0000a2c0
        /*08e8*/ 	.word	0x00000000
        /*08ec*/ 	.word	0x000000c0
        /*08f0*/ 	.short	0x010a
        /*08f2*/ 	.byte	0xff
	.zero		1


	//   ....[126]....
        /*08f4*/ 	.word	0x0000a320
        /*08f8*/ 	.word	0x00000000
        /*08fc*/ 	.word	0x00000000
        /*0900*/ 	.short	0x010a
        /*0902*/ 	.byte	0xff
	.zero		1


	//   ....[127]....
        /*0904*/ 	.word	0x0000a380
        /*0908*/ 	.word	0x00000000
        /*090c*/ 	.word	0x00000000
        /*0910*/ 	.short	0x010a
        /*0912*/ 	.byte	0xff
	.zero		1


	//   ....[128]....
        /*0914*/ 	.word	0x0000a3e0
        /*0918*/ 	.word	0x00000000
        /*091c*/ 	.word	0x00000000
        /*0920*/ 	.short	0x010a
        /*0922*/ 	.byte	0xff
	.zero		1


	//   ....[129]....
        /*0924*/ 	.word	0x0000a440
        /*0928*/ 	.word	0x00000000
        /*092c*/ 	.word	0x00000000
        /*0930*/ 	.short	0x010a
        /*0932*/ 	.byte	0xff
	.zero		1


	//   ....[130]....
        /*0934*/ 	.word	0x0000a4a0
        /*0938*/ 	.word	0x00000000
        /*093c*/ 	.word	0x00000100
        /*0940*/ 	.short	0x010a
        /*0942*/ 	.byte	0xff
	.zero		1


	//   ....[131]....
        /*0944*/ 	.word	0x0000a4f0
        /*0948*/ 	.word	0x0000000c
        /*094c*/ 	.word	0x00000080
        /*0950*/ 	.short	0x010a
        /*0952*/ 	.byte	0xff
	.zero		1


	//   ....[132]....
        /*0954*/ 	.word	0x0000a550
        /*0958*/ 	.word	0x00000000
        /*095c*/ 	.word	0x00000078
        /*0960*/ 	.short	0x010a
        /*0962*/ 	.byte	0xff
	.zero		1


	//   ....[133]....
        /*0964*/ 	.word	0x0000a5b0
        /*0968*/ 	.word	0x00000000
        /*096c*/ 	.word	0x00000050
        /*0970*/ 	.short	0x010a
        /*0972*/ 	.byte	0xff
	.zero		1


	//   ....[134]....
        /*0974*/ 	.word	0x0000a610
        /*0978*/ 	.word	0x00000000
        /*097c*/ 	.word	0x00000058
        /*0980*/ 	.short	0x010a
        /*0982*/ 	.byte	0xff
	.zero		1


	//   ....[135]....
        /*0984*/ 	.word	0x0000a670
        /*0988*/ 	.word	0x00000000
        /*098c*/ 	.word	0x00000060
        /*0990*/ 	.short	0x010a
        /*0992*/ 	.byte	0xff
	.zero		1


	//   ....[136]....
        /*0994*/ 	.word	0x0000a6d0
        /*0998*/ 	.word	0x00000000
        /*099c*/ 	.word	0x00000068
        /*09a0*/ 	.short	0x010a
        /*09a2*/ 	.byte	0xff
	.zero		1


	//   ....[137]....
        /*09a4*/ 	.word	0x0000a730
        /*09a8*/ 	.word	0x00000000
        /*09ac*/ 	.word	0x00000050
        /*09b0*/ 	.short	0x010a
        /*09b2*/ 	.byte	0xff
	.zero		1


	//   ....[138]....
        /*09b4*/ 	.word	0x0000a790
        /*09b8*/ 	.word	0x00000000
        /*09bc*/ 	.word	0x00000058
        /*09c0*/ 	.short	0x010a
        /*09c2*/ 	.byte	0xff
	.zero		1


	//   ....[139]....
        /*09c4*/ 	.word	0x0000a7f0
        /*09c8*/ 	.word	0x00000000
        /*09cc*/ 	.word	0x00000060
        /*09d0*/ 	.short	0x010a
        /*09d2*/ 	.byte	0xff
	.zero		1


	//   ....[140]....
        /*09d4*/ 	.word	0x0000a840
        /*09d8*/ 	.word	0x00000003
        /*09dc*/ 	.word	0x00000080
        /*09e0*/ 	.short	0x010a
        /*09e2*/ 	.byte	0xff
	.zero		1


	//   ....[141]....
        /*09e4*/ 	.word	0x0000a8a0
        /*09e8*/ 	.word	0x00000002
        /*09ec*/ 	.word	0x00000030
        /*09f0*/ 	.short	0x010a
        /*09f2*/ 	.byte	0xff
	.zero		1


	//   ....[142]....
        /*09f4*/ 	.word	0x0000a8f0
        /*09f8*/ 	.word	0x00000063
        /*09fc*/ 	.word	0x000000a0
        /*0a00*/ 	.short	0x010a
        /*0a02*/ 	.byte	0xff
	.zero		1


	//   ....[143]....
        /*0a04*/ 	.word	0x0000a940
        /*0a08*/ 	.word	0x00000003
        /*0a0c*/ 	.word	0x00000030
        /*0a10*/ 	.short	0x010a
        /*0a12*/ 	.byte	0xff
	.zero		1


	//   ....[144]....
        /*0a14*/ 	.word	0x0000a990
        /*0a18*/ 	.word	0x0000003e
        /*0a1c*/ 	.word	0x00000030
        /*0a20*/ 	.short	0x010a
        /*0a22*/ 	.byte	0xff
	.zero		1


	//   ....[145]....
        /*0a24*/ 	.word	0x0000a9e0
        /*0a28*/ 	.word	0x0000003e
        /*0a2c*/ 	.word	0x00000030
        /*0a30*/ 	.short	0x010a
        /*0a32*/ 	.byte	0xff
	.zero		1


	//----- nvinfo : EIATTR_NUM_MBARRIERS
	.align		4
.L_47:
        /*0a34*/ 	.byte	0x03, 0x38
        /*0a36*/ 	.short	0x0021


	//----- nvinfo : EIATTR_EXIT_INSTR_OFFSETS
	.align		4
        /*0a38*/ 	.byte	0x04, 0x1c
        /*0a3a*/ 	.short	(.L_49 - .L_48)


	//   ....[0]....
.L_48:
        /*0a3c*/ 	.word	0x00002cc0


	//   ....[1]....
        /*0a40*/ 	.word	0x000031b0


	//   ....[2]....
        /*0a44*/ 	.word	0x00003210


	//   ....[3]....
        /*0a48*/ 	.word	0x00004750


	//   ....[4]....
        /*0a4c*/ 	.word	0x000058b0


	//   ....[5]....
        /*0a50*/ 	.word	0x000058f0


	//   ....[6]....
        /*0a54*/ 	.word	0x00009c60


	//   ....[7]....
        /*0a58*/ 	.word	0x00009ce0


	//   ....[8]....
        /*0a5c*/ 	.word	0x00009d10


	//   ....[9]....
        /*0a60*/ 	.word	0x00009d80


	//----- nvinfo : EIATTR_MAX_THREADS
	.align		4
.L_49:
        /*0a64*/ 	.byte	0x04, 0x05
        /*0a66*/ 	.short	(.L_51 - .L_50)
.L_50:
        /*0a68*/ 	.word	0x00000100
        /*0a6c*/ 	.word	0x00000001
        /*0a70*/ 	.word	0x00000001


	//----- nvinfo : EIATTR_CRS_STACK_SIZE
	.align		4
.L_51:
        /*0a74*/ 	.byte	0x04, 0x1e
        /*0a76*/ 	.short	(.L_53 - .L_52)
.L_52:
        /*0a78*/ 	.word	0x00000000


	//----- nvinfo : EIATTR_CBANK_PARAM_SIZE
	.align		4
.L_53:
        /*0a7c*/ 	.byte	0x03, 0x19
        /*0a7e*/ 	.short	0x0800


	//----- nvinfo : EIATTR_PARAM_CBANK
	.align		4
        /*0a80*/ 	.byte	0x04, 0x0a
        /*0a82*/ 	.short	(.L_55 - .L_54)
	.align		4
.L_54:
        /*0a84*/ 	.word	index@(.nv.constant0._ZN7cutlass13device_kernelINS_4gemm6kernel13GemmUniversalIN4cute5tupleIJiiiiEEENS1_10collective13CollectiveMmaINS1_35MainloopSm100TmaUmmaWarpSpecializedILi3ELi2ELi4ENS5_IJNS4_1CILi2EEESB_NSA_ILi1EEEEEEEENS5_IJNSA_ILi256EEENSA_ILi128EEESG_EEENS_10bfloat16_tENS5_IJlSC_lEEESI_SJ_NS4_8TiledMMAINS4_8MMA_AtomIJNS4_26SM100_MMA_F16BF16_2x1SM_SSISI_SI_fLi256ELi128ELNS4_4UMMA5MajorE0ELSO_0ELNSN_7ScaleInE0ELSP_0EEEEEENS4_6LayoutINS5_IJSC_SC_SC_EEENS5_IJNSA_ILi0EEESU_SU_EEEEENS5_IJNS4_10UnderscoreESX_SX_EEEEENS4_28SM100_TMA_2SM_LOAD_MULTICASTENS4_14ComposedLayoutINS4_7SwizzleILi3ELi4ELi3EEENS4_18smem_ptr_flag_bitsILi16EEENSS_INS5_IJNSA_ILi8EEENSA_ILi64EEEEEENS5_IJS17_SC_EEEEEEEvNS4_8identityENS4_18SM100_TMA_2SM_LOADES1B_vS1C_EENS_8epilogue10collective18CollectiveEpilogueINS1F_23Sm100TmaWarpSpecializedILi4ELi2ELi32ELb1ELb0EEEJNS5_IJSG_SG_SG_EEENS5_IJNSS_ISG_SC_EENSS_INSA_ILi32EEESC_EEEEESI_SJ_SI_SJ_NS1F_6fusion15FusionCallbacksIS1J_NS1P_17LinearCombinationISI_fSI_fLNS_15FloatRoundStyleE2EEES1K_S1O_JEEENS4_5SM1004TMEM4LOAD26SM100_TMEM_LOAD_32dp32b32xENS4_13SM90_TMA_LOADENS11_INS12_ILi2ELi4ELi3EEES15_NSS_INS5_IJS16_S1M_EEENS5_IJS1M_SC_EEEEEEENS4_39AutoVectorizingCopyWithAssumedAlignmentILi128EEENS4_14SM90_TMA_STOREES24_S26_S26_EEEvvEEEEvNT_6ParamsE)
        /*0a88*/ 	.short	0x0380
        /*0a8a*/ 	.short	0x0800


	//----- nvinfo : EIATTR_SW_WAR
	.align		4
.L_55:
        /*0a8c*/ 	.byte	0x04, 0x36
        /*0a8e*/ 	.short	(.L_57 - .L_56)
.L_56:
        /*0a90*/ 	.word	0x00000008
.L_57:


//--------------------- .nv.callgraph             --------------------------
	.section	.nv.callgraph,"",@"SHT_CUDA_CALLGRAPH"
	.align	4
	.sectionentsize	8
	.align		4
        /*0000*/ 	.word	0x00000000
	.align		4
        /*0004*/ 	.word	0xffffffff
	.align		4
        /*0008*/ 	.word	index@(_ZN7cutlass13device_kernelINS_4gemm6kernel13GemmUniversalIN4cute5tupleIJiiiiEEENS1_10collective13CollectiveMmaINS1_35MainloopSm100TmaUmmaWarpSpecializedILi3ELi2ELi4ENS5_IJNS4_1CILi2EEESB_NSA_ILi1EEEEEEEENS5_IJNSA_ILi256EEENSA_ILi128EEESG_EEENS_10bfloat16_tENS5_IJlSC_lEEESI_SJ_NS4_8TiledMMAINS4_8MMA_AtomIJNS4_26SM100_MMA_F16BF16_2x1SM_SSISI_SI_fLi256ELi128ELNS4_4UMMA5MajorE0ELSO_0ELNSN_7ScaleInE0ELSP_0EEEEEENS4_6LayoutINS5_IJSC_SC_SC_EEENS5_IJNSA_ILi0EEESU_SU_EEEEENS5_IJNS4_10UnderscoreESX_SX_EEEEENS4_28SM100_TMA_2SM_LOAD_MULTICASTENS4_14ComposedLayoutINS4_7SwizzleILi3ELi4ELi3EEENS4_18smem_ptr_flag_bitsILi16EEENSS_INS5_IJNSA_ILi8EEENSA_ILi64EEEEEENS5_IJS17_SC_EEEEEEEvNS4_8identityENS4_18SM100_TMA_2SM_LOADES1B_vS1C_EENS_8epilogue10collective18CollectiveEpilogueINS1F_23Sm100TmaWarpSpecializedILi4ELi2ELi32ELb1ELb0EEEJNS5_IJSG_SG_SG_EEENS5_IJNSS_ISG_SC_EENSS_INSA_ILi32EEESC_EEEEESI_SJ_SI_SJ_NS1F_6fusion15FusionCallbacksIS1J_NS1P_17LinearCombinationISI_fSI_fLNS_15FloatRoundStyleE2EEES1K_S1O_JEEENS4_5SM1004TMEM4LOAD26SM100_TMEM_LOAD_32dp32b32xENS4_13SM90_TMA_LOADENS11_INS12_ILi2ELi4ELi3EEES15_NSS_INS5_IJS16_S1M_EEENS5_IJS1M_SC_EEEEEEENS4_39AutoVectorizingCopyWithAssumedAlignmentILi128EEENS4_14SM90_TMA_STOREES24_S26_S26_EEEvvEEEEvNT_6ParamsE)
	.align		4
        /*000c*/ 	.word	index@(__assertfail)
	.align		4
        /*0010*/ 	.word	0x00000000
	.align		4
        /*0014*/ 	.word	0xfffffffe
	.align		4
        /*0018*/ 	.word	0x00000000
	.align		4
        /*001c*/ 	.word	0xfffffffd
	.align		4
        /*0020*/ 	.word	0x00000000
	.align		4
        /*0024*/ 	.word	0xfffffffc


//--------------------- .nv.constant4             --------------------------
	.section	.nv.constant4,"a",@progbits
	.align	8
	.align		8
.nv.constant4:
        /*0000*/ 	.dword	__assertfail
	.align		8
        /*0008*/ 	.dword	__unnamed_1
	.align		8
        /*0010*/ 	.dword	__unnamed_2
	.align		8
        /*0018*/ 	.dword	_ZN39_INTERNAL_a41dd1a5_4_k_cu_a81e6c62_82544cuda3std3__45__cpo5beginE
	.align		8
        /*0020*/ 	.dword	_ZN39_INTERNAL_a41dd1a5_4_k_cu_a81e6c62_82544cuda3std3__45__cpo3endE
	.align		8
        /*0028*/ 	.dword	_ZN39_INTERNAL_a41dd1a5_4_k_cu_a81e6c62_82544cuda3std3__45__cpo6cbeginE
	.align		8
        /*0030*/ 	.dword	_ZN39_INTERNAL_a41dd1a5_4_k_cu_a81e6c62_82544cuda3std3__45__cpo4cendE
	.align		8
        /*0038*/ 	.dword	_ZN39_INTERNAL_a41dd1a5_4_k_cu_a81e6c62_82544cuda3std3__441_GLOBAL__N__a41dd1a5_4_k_cu_a81e6c62_82546ignoreE
	.align		8
        /*0040*/ 	.dword	_ZN39_INTERNAL_a41dd1a5_4_k_cu_a81e6c62_82544cuda3std3__419piecewise_constructE
	.align		8
        /*0048*/ 	.dword	_ZN39_INTERNAL_a41dd1a5_4_k_cu_a81e6c62_82544cuda3std3__48in_placeE
	.align		8
        /*0050*/ 	.dword	_ZN39_INTERNAL_a41dd1a5_4_k_cu_a81e6c62_82544cuda3std6ranges3__45__cpo4swapE
	.align		8
        /*0058*/ 	.dword	_ZN39_INTERNAL_a41dd1a5_4_k_cu_a81e6c62_82544cuda3std6ranges3__45__cpo9iter_moveE
	.align		8
        /*0060*/ 	.dword	_ZN39_INTERNAL_a41dd1a5_4_k_cu_a81e6c62_82544cute7productE
	.align		8
        /*0068*/ 	.dword	_ZN39_INTERNAL_a41dd1a5_4_k_cu_a81e6c62_82544cute1_E
	.align		8
        /*0070*/ 	.dword	$str$25
	.align		8
        /*0078*/ 	.dword	$str$26
	.align		8
        /*0080*/ 	.dword	$str$27
	.align		8
        /*0088*/ 	.dword	$str$28


//--------------------- .text._ZN7cutlass13device_kernelINS_4gemm6kernel13GemmUniversalIN4cute5tupleIJiiiiEEENS1_10collective13CollectiveMmaINS1_35MainloopSm100TmaUmmaWarpSpecializedILi3ELi2ELi4ENS5_IJNS4_1CILi2EEESB_NSA_ILi1EEEEEEEENS5_IJNSA_ILi256EEENSA_ILi128EEESG_EEENS_10bfloat16_tENS5_IJlSC_lEEESI_SJ_NS4_8TiledMMAINS4_8MMA_AtomIJNS4_26SM100_MMA_F16BF16_2x1SM_SSISI_SI_fLi256ELi128ELNS4_4UMMA5MajorE0ELSO_0ELNSN_7ScaleInE0ELSP_0EEEEEENS4_6LayoutINS5_IJSC_SC_SC_EEENS5_IJNSA_ILi0EEESU_SU_EEEEENS5_IJNS4_10UnderscoreESX_SX_EEEEENS4_28SM100_TMA_2SM_LOAD_MULTICASTENS4_14ComposedLayoutINS4_7SwizzleILi3ELi4ELi3EEENS4_18smem_ptr_flag_bitsILi16EEENSS_INS5_IJNSA_ILi8EEENSA_ILi64EEEEEENS5_IJS17_SC_EEEEEEEvNS4_8identityENS4_18SM100_TMA_2SM_LOADES1B_vS1C_EENS_8epilogue10collective18CollectiveEpilogueINS1F_23Sm100TmaWarpSpecializedILi4ELi2ELi32ELb1ELb0EEEJNS5_IJSG_SG_SG_EEENS5_IJNSS_ISG_SC_EENSS_INSA_ILi32EEESC_EEEEESI_SJ_SI_SJ_NS1F_6fusion15FusionCallbacksIS1J_NS1P_17LinearCombinationISI_fSI_fLNS_15FloatRoundStyleE2EEES1K_S1O_JEEENS4_5SM1004TMEM4LOAD26SM100_TMEM_LOAD_32dp32b32xENS4_13SM90_TMA_LOADENS11_INS12_ILi2ELi4ELi3EEES15_NSS_INS5_IJS16_S1M_EEENS5_IJS1M_SC_EEEEEEENS4_39AutoVectorizingCopyWithAssumedAlignmentILi128EEENS4_14SM90_TMA_STOREES24_S26_S26_EEEvvEEEEvNT_6ParamsE --------------------------
	.section	.text._ZN7cutlass13device_kernelINS_4gemm6kernel13GemmUniversalIN4cute5tupleIJiiiiEEENS1_10collective13CollectiveMmaINS1_35MainloopSm100TmaUmmaWarpSpecializedILi3ELi2ELi4ENS5_IJNS4_1CILi2EEESB_NSA_ILi1EEEEEEEENS5_IJNSA_ILi256EEENSA_ILi128EEESG_EEENS_10bfloat16_tENS5_IJlSC_lEEESI_SJ_NS4_8TiledMMAINS4_8MMA_AtomIJNS4_26SM100_MMA_F16BF16_2x1SM_SSISI_SI_fLi256ELi128ELNS4_4UMMA5MajorE0ELSO_0ELNSN_7ScaleInE0ELSP_0EEEEEENS4_6LayoutINS5_IJSC_SC_SC_EEENS5_IJNSA_ILi0EEESU_SU_EEEEENS5_IJNS4_10UnderscoreESX_SX_EEEEENS4_28SM100_TMA_2SM_LOAD_MULTICASTENS4_14ComposedLayoutINS4_7SwizzleILi3ELi4ELi3EEENS4_18smem_ptr_flag_bitsILi16EEENSS_INS5_IJNSA_ILi8EEENSA_ILi64EEEEEENS5_IJS17_SC_EEEEEEEvNS4_8identityENS4_18SM100_TMA_2SM_LOADES1B_vS1C_EENS_8epilogue10collective18CollectiveEpilogueINS1F_23Sm100TmaWarpSpecializedILi4ELi2ELi32ELb1ELb0EEEJNS5_IJSG_SG_SG_EEENS5_IJNSS_ISG_SC_EENSS_INSA_ILi32EEESC_EEEEESI_SJ_SI_SJ_NS1F_6fusion15FusionCallbacksIS1J_NS1P_17LinearCombinationISI_fSI_fLNS_15FloatRoundStyleE2EEES1K_S1O_JEEENS4_5SM1004TMEM4LOAD26SM100_TMEM_LOAD_32dp32b32xENS4_13SM90_TMA_LOADENS11_INS12_ILi2ELi4ELi3EEES15_NSS_INS5_IJS16_S1M_EEENS5_IJS1M_SC_EEEEEEENS4_39AutoVectorizingCopyWithAssumedAlignmentILi128EEENS4_14SM90_TMA_STOREES24_S26_S26_EEEvvEEEEvNT_6ParamsE,"ax",@progbits
	.align	128
.text._ZN7cutlass13device_kernelINS_4gemm6kernel13GemmUniversalIN4cute5tupleIJiiiiEEENS1_10collective13CollectiveMmaINS1_35MainloopSm100TmaUmmaWarpSpecializedILi3ELi2ELi4ENS5_IJNS4_1CILi2EEESB_NSA_ILi1EEEEEEEENS5_IJNSA_ILi256EEENSA_ILi128EEESG_EEENS_10bfloat16_tENS5_IJlSC_lEEESI_SJ_NS4_8TiledMMAINS4_8MMA_AtomIJNS4_26SM100_MMA_F16BF16_2x1SM_SSISI_SI_fLi256ELi128ELNS4_4UMMA5MajorE0ELSO_0ELNSN_7ScaleInE0ELSP_0EEEEEENS4_6LayoutINS5_IJSC_SC_SC_EEENS5_IJNSA_ILi0EEESU_SU_EEEEENS5_IJNS4_10UnderscoreESX_SX_EEEEENS4_28SM100_TMA_2SM_LOAD_MULTICASTENS4_14ComposedLayoutINS4_7SwizzleILi3ELi4ELi3EEENS4_18smem_ptr_flag_bitsILi16EEENSS_INS5_IJNSA_ILi8EEENSA_ILi64EEEEEENS5_IJS17_SC_EEEEEEEvNS4_8identityENS4_18SM100_TMA_2SM_LOADES1B_vS1C_EENS_8epilogue10collective18CollectiveEpilogueINS1F_23Sm100TmaWarpSpecializedILi4ELi2ELi32ELb1ELb0EEEJNS5_IJSG_SG_SG_EEENS5_IJNSS_ISG_SC_EENSS_INSA_ILi32EEESC_EEEEESI_SJ_SI_SJ_NS1F_6fusion15FusionCallbacksIS1J_NS1P_17LinearCombinationISI_fSI_fLNS_15FloatRoundStyleE2EEES1K_S1O_JEEENS4_5SM1004TMEM4LOAD26SM100_TMEM_LOAD_32dp32b32xENS4_13SM90_TMA_LOADENS11_INS12_ILi2ELi4ELi3EEES15_NSS_INS5_IJS16_S1M_EEENS5_IJS1M_SC_EEEEEEENS4_39AutoVectorizingCopyWithAssumedAlignmentILi128EEENS4_14SM90_TMA_STOREES24_S26_S26_EEEvvEEEEvNT_6ParamsE:
        .type           _ZN7cutlass13device_kernelINS_4gemm6kernel13GemmUniversalIN4cute5tupleIJiiiiEEENS1_10collective13CollectiveMmaINS1_35MainloopSm100TmaUmmaWarpSpecializedILi3ELi2ELi4ENS5_IJNS4_1CILi2EEESB_NSA_ILi1EEEEEEEENS5_IJNSA_ILi256EEENSA_ILi128EEESG_EEENS_10bfloat16_tENS5_IJlSC_lEEESI_SJ_NS4_8TiledMMAINS4_8MMA_AtomIJNS4_26SM100_MMA_F16BF16_2x1SM_SSISI_SI_fLi256ELi128ELNS4_4UMMA5MajorE0ELSO_0ELNSN_7ScaleInE0ELSP_0EEEEEENS4_6LayoutINS5_IJSC_SC_SC_EEENS5_IJNSA_ILi0EEESU_SU_EEEEENS5_IJNS4_10UnderscoreESX_SX_EEEEENS4_28SM100_TMA_2SM_LOAD_MULTICASTENS4_14ComposedLayoutINS4_7SwizzleILi3ELi4ELi3EEENS4_18smem_ptr_flag_bitsILi16EEENSS_INS5_IJNSA_ILi8EEENSA_ILi64EEEEEENS5_IJS17_SC_EEEEEEEvNS4_8identityENS4_18SM100_TMA_2SM_LOADES1B_vS1C_EENS_8epilogue10collective18CollectiveEpilogueINS1F_23Sm100TmaWarpSpecializedILi4ELi2ELi32ELb1ELb0EEEJNS5_IJSG_SG_SG_EEENS5_IJNSS_ISG_SC_EENSS_INSA_ILi32EEESC_EEEEESI_SJ_SI_SJ_NS1F_6fusion15FusionCallbacksIS1J_NS1P_17LinearCombinationISI_fSI_fLNS_15FloatRoundStyleE2EEES1K_S1O_JEEENS4_5SM1004TMEM4LOAD26SM100_TMEM_LOAD_32dp32b32xENS4_13SM90_TMA_LOADENS11_INS12_ILi2ELi4ELi3EEES15_NSS_INS5_IJS16_S1M_EEENS5_IJS1M_SC_EEEEEEENS4_39AutoVectorizingCopyWithAssumedAlignmentILi128EEENS4_14SM90_TMA_STOREES24_S26_S26_EEEvvEEEEvNT_6ParamsE,@function
        .size           _ZN7cutlass13device_kernelINS_4gemm6kernel13GemmUniversalIN4cute5tupleIJiiiiEEENS1_10collective13CollectiveMmaINS1_35MainloopSm100TmaUmmaWarpSpecializedILi3ELi2ELi4ENS5_IJNS4_1CILi2EEESB_NSA_ILi1EEEEEEEENS5_IJNSA_ILi256EEENSA_ILi128EEESG_EEENS_10bfloat16_tENS5_IJlSC_lEEESI_SJ_NS4_8TiledMMAINS4_8MMA_AtomIJNS4_26SM100_MMA_F16BF16_2x1SM_SSISI_SI_fLi256ELi128ELNS4_4UMMA5MajorE0ELSO_0ELNSN_7ScaleInE0ELSP_0EEEEEENS4_6LayoutINS5_IJSC_SC_SC_EEENS5_IJNSA_ILi0EEESU_SU_EEEEENS5_IJNS4_10UnderscoreESX_SX_EEEEENS4_28SM100_TMA_2SM_LOAD_MULTICASTENS4_14ComposedLayoutINS4_7SwizzleILi3ELi4ELi3EEENS4_18smem_ptr_flag_bitsILi16EEENSS_INS5_IJNSA_ILi8EEENSA_ILi64EEEEEENS5_IJS17_SC_EEEEEEEvNS4_8identityENS4_18SM100_TMA_2SM_LOADES1B_vS1C_EENS_8epilogue10collective18CollectiveEpilogueINS1F_23Sm100TmaWarpSpecializedILi4ELi2ELi32ELb1ELb0EEEJNS5_IJSG_SG_SG_EEENS5_IJNSS_ISG_SC_EENSS_INSA_ILi32EEESC_EEEEESI_SJ_SI_SJ_NS1F_6fusion15FusionCallbacksIS1J_NS1P_17LinearCombinationISI_fSI_fLNS_15FloatRoundStyleE2EEES1K_S1O_JEEENS4_5SM1004TMEM4LOAD26SM100_TMEM_LOAD_32dp32b32xENS4_13SM90_TMA_LOADENS11_INS12_ILi2ELi4ELi3EEES15_NSS_INS5_IJS16_S1M_EEENS5_IJS1M_SC_EEEEEEENS4_39AutoVectorizingCopyWithAssumedAlignmentILi128EEENS4_14SM90_TMA_STOREES24_S26_S26_EEEvvEEEEvNT_6ParamsE,(.L_x_198 - _ZN7cutlass13device_kernelINS_4gemm6kernel13GemmUniversalIN4cute5tupleIJiiiiEEENS1_10collective13CollectiveMmaINS1_35MainloopSm100TmaUmmaWarpSpecializedILi3ELi2ELi4ENS5_IJNS4_1CILi2EEESB_NSA_ILi1EEEEEEEENS5_IJNSA_ILi256EEENSA_ILi128EEESG_EEENS_10bfloat16_tENS5_IJlSC_lEEESI_SJ_NS4_8TiledMMAINS4_8MMA_AtomIJNS4_26SM100_MMA_F16BF16_2x1SM_SSISI_SI_fLi256ELi128ELNS4_4UMMA5MajorE0ELSO_0ELNSN_7ScaleInE0ELSP_0EEEEEENS4_6LayoutINS5_IJSC_SC_SC_EEENS5_IJNSA_ILi0EEESU_SU_EEEEENS5_IJNS4_10UnderscoreESX_SX_EEEEENS4_28SM100_TMA_2SM_LOAD_MULTICASTENS4_14ComposedLayoutINS4_7SwizzleILi3ELi4ELi3EEENS4_18smem_ptr_flag_bitsILi16EEENSS_INS5_IJNSA_ILi8EEENSA_ILi64EEEEEENS5_IJS17_SC_EEEEEEEvNS4_8identityENS4_18SM100_TMA_2SM_LOADES1B_vS1C_EENS_8epilogue10collective18CollectiveEpilogueINS1F_23Sm100TmaWarpSpecializedILi4ELi2ELi32ELb1ELb0EEEJNS5_IJSG_SG_SG_EEENS5_IJNSS_ISG_SC_EENSS_INSA_ILi32EEESC_EEEEESI_SJ_SI_SJ_NS1F_6fusion15FusionCallbacksIS1J_NS1P_17LinearCombinationISI_fSI_fLNS_15FloatRoundStyleE2EEES1K_S1O_JEEENS4_5SM1004TMEM4LOAD26SM100_TMEM_LOAD_32dp32b32xENS4_13SM90_TMA_LOADENS11_INS12_ILi2ELi4ELi3EEES15_NSS_INS5_IJS16_S1M_EEENS5_IJS1M_SC_EEEEEEENS4_39AutoVectorizingCopyWithAssumedAlignmentILi128EEENS4_14SM90_TMA_STOREES24_S26_S26_EEEvvEEEEvNT_6ParamsE)
        .other          _ZN7cutlass13device_kernelINS_4gemm6kernel13GemmUniversalIN4cute5tupleIJiiiiEEENS1_10collective13CollectiveMmaINS1_35MainloopSm100TmaUmmaWarpSpecializedILi3ELi2ELi4ENS5_IJNS4_1CILi2EEESB_NSA_ILi1EEEEEEEENS5_IJNSA_ILi256EEENSA_ILi128EEESG_EEENS_10bfloat16_tENS5_IJlSC_lEEESI_SJ_NS4_8TiledMMAINS4_8MMA_AtomIJNS4_26SM100_MMA_F16BF16_2x1SM_SSISI_SI_fLi256ELi128ELNS4_4UMMA5MajorE0ELSO_0ELNSN_7ScaleInE0ELSP_0EEEEEENS4_6LayoutINS5_IJSC_SC_SC_EEENS5_IJNSA_ILi0EEESU_SU_EEEEENS5_IJNS4_10UnderscoreESX_SX_EEEEENS4_28SM100_TMA_2SM_LOAD_MULTICASTENS4_14ComposedLayoutINS4_7SwizzleILi3ELi4ELi3EEENS4_18smem_ptr_flag_bitsILi16EEENSS_INS5_IJNSA_ILi8EEENSA_ILi64EEEEEENS5_IJS17_SC_EEEEEEEvNS4_8identityENS4_18SM100_TMA_2SM_LOADES1B_vS1C_EENS_8epilogue10collective18CollectiveEpilogueINS1F_23Sm100TmaWarpSpecializedILi4ELi2ELi32ELb1ELb0EEEJNS5_IJSG_SG_SG_EEENS5_IJNSS_ISG_SC_EENSS_INSA_ILi32EEESC_EEEEESI_SJ_SI_SJ_NS1F_6fusion15FusionCallbacksIS1J_NS1P_17LinearCombinationISI_fSI_fLNS_15FloatRoundStyleE2EEES1K_S1O_JEEENS4_5SM1004TMEM4LOAD26SM100_TMEM_LOAD_32dp32b32xENS4_13SM90_TMA_LOADENS11_INS12_ILi2ELi4ELi3EEES15_NSS_INS5_IJS16_S1M_EEENS5_IJS1M_SC_EEEEEEENS4_39AutoVectorizingCopyWithAssumedAlignmentILi128EEENS4_14SM90_TMA_STOREES24_S26_S26_EEEvvEEEEvNT_6ParamsE,@"STO_CUDA_ENTRY STV_DEFAULT"
_ZN7cutlass13device_kernelINS_4gemm6kernel13GemmUniversalIN4cute5tupleIJiiiiEEENS1_10collective13CollectiveMmaINS1_35MainloopSm100TmaUmmaWarpSpecializedILi3ELi2ELi4ENS5_IJNS4_1CILi2EEESB_NSA_ILi1EEEEEEEENS5_IJNSA_ILi256EEENSA_ILi128EEESG_EEENS_10bfloat16_tENS5_IJlSC_lEEESI_SJ_NS4_8TiledMMAINS4_8MMA_AtomIJNS4_26SM100_MMA_F16BF16_2x1SM_SSISI_SI_fLi256ELi128ELNS4_4UMMA5MajorE0ELSO_0ELNSN_7ScaleInE0ELSP_0EEEEEENS4_6LayoutINS5_IJSC_SC_SC_EEENS5_IJNSA_ILi0EEESU_SU_EEEEENS5_IJNS4_10UnderscoreESX_SX_EEEEENS4_28SM100_TMA_2SM_LOAD_MULTICASTENS4_14ComposedLayoutINS4_7SwizzleILi3ELi4ELi3EEENS4_18smem_ptr_flag_bitsILi16EEENSS_INS5_IJNSA_ILi8EEENSA_ILi64EEEEEENS5_IJS17_SC_EEEEEEEvNS4_8identityENS4_18SM100_TMA_2SM_LOADES1B_vS1C_EENS_8epilogue10collective18CollectiveEpilogueINS1F_23Sm100TmaWarpSpecializedILi4ELi2ELi32ELb1ELb0EEEJNS5_IJSG_SG_SG_EEENS5_IJNSS_ISG_SC_EENSS_INSA_ILi32EEESC_EEEEESI_SJ_SI_SJ_NS1F_6fusion15FusionCallbacksIS1J_NS1P_17LinearCombinationISI_fSI_fLNS_15FloatRoundStyleE2EEES1K_S1O_JEEENS4_5SM1004TMEM4LOAD26SM100_TMEM_LOAD_32dp32b32xENS4_13SM90_TMA_LOADENS11_INS12_ILi2ELi4ELi3EEES15_NSS_INS5_IJS16_S1M_EEENS5_IJS1M_SC_EEEEEEENS4_39AutoVectorizingCopyWithAssumedAlignmentILi128EEENS4_14SM90_TMA_STOREES24_S26_S26_EEEvvEEEEvNT_6ParamsE:
[----:B------:R-:W1:Y:S01]  /*0000*/  LDC R1, c[0x0][0x37c] ;  /* 0x0000df00ff017b82 */ /* 0x000e620000000800 */
[----:B------:R-:W2:Y:S01]  /*0010*/  S2R R94, SR_TID.X ;  /* 0x00000000005e7919 */ /* 0x000ea20000002100 */
[----:B------:R-:W3:Y:S06]  /*0020*/  LDCU.64 UR8, c[0x0][0x890] ;  /* 0x00011200ff0877ac */ /* 0x000eec0008000a00 */
[----:B------:R-:W4:Y:S01]  /*0030*/  S2UR UR47, SR_CgaCtaId ;  /* 0x00000000002f79c3 */ /* 0x000f220000008800 */
[----:B------:R-:W-:Y:S02]  /*0040*/  PRMT R80, RZ, 0x7610, R80 ;  /* 0x00007610ff507816 */ /* 0x000fe40000000050 */
[----:B------:R-:W-:Y:S01]  /*0050*/  ELECT P1, URZ, PT ;  /* 0x0000000000ff782f */ /* 0x000fe20003820000 */
[----:B---3--:R-:W-:-:S04]  /*0060*/  UISETP.NE.U32.AND UP0, UPT, UR8, URZ, UPT ;  /* 0x000000ff0800728c */ /* 0x008fc8000bf05070 */
[----:B------:R-:W-:Y:S02]  /*0070*/  UISETP.NE.AND.EX UP0, UPT, UR9, URZ, UPT, UP0 ;  /* 0x000000ff0900728c */ /* 0x000fe4000bf05300 */
[----:B----4-:R-:W-:Y:S02]  /*0080*/  ULOP3.LUT UR68, UR47, 0x1, URZ, 0xc0, !UPT ;  /* 0x000000012f447892 */ /* 0x010fe4000f8ec0ff */
[----:B------:R-:W-:Y:S01]  /*0090*/  ULOP3.LUT UR69, UR47, 0x1, URZ, 0x3c, !UPT ;  /* 0x000000012f457892 */ /* 0x000fe2000f8e3cff */
[----:B--2---:R-:W-:-:S05]  /*00a0*/  SHF.R.U32.HI R81, RZ, 0x5, R94 ;  /* 0x00000005ff517819 */ /* 0x004fca000001165e */
[----:B------:R-:W2:Y:S02]  /*00b0*/  SHFL.IDX PT, R0, R81, RZ, 0x1f ;  /* 0x00001fff51007589 */ /* 0x000ea400000e0000 */
[----:B--2---:R-:W-:Y:S01]  /*00c0*/  R2UR UR18, R0 ;  /* 0x00000000001272ca */ /* 0x004fe200000e0000 */
[----:B-1----:R-:W-:-:S14]  /*00d0*/  BRA.U UP0, `(.L_x_0) ;  /* 0x0000000100307547 */ /* 0x002fdc000b800000 */
[----:B------:R-:W1:Y:S02]  /*00e0*/  LDCU.64 UR4, c[0x0][0x888] ;  /* 0x00011100ff0477ac */ /* 0x000e640008000a00 */
[----:B-1----:R-:W-:-:S04]  /*00f0*/  UISETP.NE.U32.AND UP0, UPT, UR4, URZ, UPT ;  /* 0x000000ff0400728c */ /* 0x002fc8000bf05070 */
[----:B------:R-:W-:-:S09]  /*0100*/  UISETP.NE.AND.EX UP0, UPT, UR5, URZ, UPT, UP0 ;  /* 0x000000ff0500728c */ /* 0x000fd2000bf05300 */
[----:B------:R-:W-:Y:S05]  /*0110*/  BRA.U !UP0, `(.L_x_1) ;  /* 0x0000000108147547 */ /* 0x000fea000b800000 */
[----:B------:R-:W1:Y:S01]  /*0120*/  LDC.64 R2, c[0x0][0x888] ;  /* 0x00022200ff027b82 */ /* 0x000e620000000a00 */
[----:B------:R-:W1:Y:S02]  /*0130*/  LDCU.64 UR4, c[0x0][0x358] ;  /* 0x00006b00ff0477ac */ /* 0x000e640008000a00 */
[----:B-1----:R1:W5:Y:S01]  /*0140*/  LDG.E R41, desc[UR4][R2.64] ;  /* 0x0000000402297981 */ /* 0x002362000c1e1900 */
[----:B------:R-:W-:Y:S01]  /*0150*/  HFMA2 R80, -RZ, RZ, 0, 5.9604644775390625e-08 ;  /* 0x00000001ff507431 */ /* 0x000fe200000001ff */
[----:B------:R-:W-:Y:S05]  /*0160*/  BRA `(.L_x_0) ;  /* 0x00000000000c7947 */ /* 0x000fea0003800000 */
.L_x_1:
[----:B------:R-:W1:Y:S01]  /*0170*/  LDCU UR4, c[0x0][0x880] ;  /* 0x00011000ff0477ac */ /* 0x000e620008000800 */
[----:B------:R-:W-:Y:S01]  /*0180*/  HFMA2 R80, -RZ, RZ, 0, 5.9604644775390625e-08 ;  /* 0x00000001ff507431 */ /* 0x000fe200000001ff */
[----:B-1----:R-:W-:-:S07]  /*0190*/  MOV R41, UR4 ;  /* 0x0000000400297c02 */ /* 0x002fce0008000f00 */
.L_x_0:
[----:B------:R-:W2:Y:S02]  /*01a0*/  LDCU.64 UR4, c[0x0][0x8b0] ;  /* 0x00011600ff0477ac */ /* 0x000ea40008000a00 */
[----:B--2---:R-:W-:-:S04]  /*01b0*/  UISETP.NE.U32.AND UP0, UPT, UR4, URZ, UPT ;  /* 0x000000ff0400728c */ /* 0x004fc8000bf05070 */
[----:B------:R-:W-:-:S09]  /*01c0*/  UISETP.NE.AND.EX UP0, UPT, UR5, URZ, UPT, UP0 ;  /* 0x000000ff0500728c */ /* 0x000fd2000bf05300 */
[----:B------:R-:W-:Y:S05]  /*01d0*/  BRA.U UP0, `(.L_x_2) ;  /* 0x0000000100287547 */ /* 0x000fea000b800000 */
[----:B------:R-:W2:Y:S02]  /*01e0*/  LDCU.64 UR4, c[0x0][0x8a8] ;  /* 0x00011500ff0477ac */ /* 0x000ea40008000a00 */
[----:B--2---:R-:W-:-:S04]  /*01f0*/  UISETP.NE.U32.AND UP0, UPT, UR4, URZ, UPT ;  /* 0x000000ff0400728c */ /* 0x004fc8000bf05070 */
[----:B------:R-:W-:-:S09]  /*0200*/  UISETP.NE.AND.EX UP0, UPT, UR5, URZ, UPT, UP0 ;  /* 0x000000ff0500728c */ /* 0x000fd2000bf05300 */
[----:B------:R-:W-:Y:S05]  /*0210*/  BRA.U !UP0, `(.L_x_3) ;  /* 0x0000000108107547 */ /* 0x000fea000b800000 */
[----:B------:R-:W2:Y:S01]  /*0220*/  LDC.64 R38, c[0x0][0x8a8] ;  /* 0x00022a00ff267b82 */ /* 0x000ea20000000a00 */
[----:B------:R-:W2:Y:S02]  /*0230*/  LDCU.64 UR4, c[0x0][0x358] ;  /* 0x00006b00ff0477ac */ /* 0x000ea40008000a00 */
[----:B--2---:R2:W5:Y:S01]  /*0240*/  LDG.E R38, desc[UR4][R38.64] ;  /* 0x0000000426267981 */ /* 0x004562000c1e1900 */
[----:B------:R-:W-:Y:S05]  /*0250*/  BRA `(.L_x_2) ;  /* 0x0000000000087947 */ /* 0x000fea0003800000 */
.L_x_3:
[----:B------:R-:W2:Y:S02]  /*0260*/  LDCU UR4, c[0x0][0x8a0] ;  /* 0x00011400ff0477ac */ /* 0x000ea40008000800 */
[----:B--2---:R-:W-:Y:S02]  /*0270*/  MOV R38, UR4 ;  /* 0x0000000400267c02 */ /* 0x004fe40008000f00 */
.L_x_2:
[----:B------:R-:W-:Y:S01]  /*0280*/  IMAD.U32 R0, RZ, RZ, UR18 ;  /* 0x00000012ff007e24 */ /* 0x000fe2000f8e00ff */
[----:B------:R-:W-:Y:S04]  /*0290*/  BSSY.RECONVERGENT B0, `(.L_x_4) ;  /* 0x000000c000007945 */ /* 0x000fe80003800200 */
[C---:B------:R-:W-:Y:S02]  /*02a0*/  ISETP.NE.OR P2, PT, R0.reuse, 0x1, !P1 ;  /* 0x000000010000780c */ /* 0x040fe40004f45670 */
[----:B------:R-:W-:-:S11]  /*02b0*/  ISETP.NE.OR P0, PT, R0, 0x3, !P1 ;  /* 0x000000030000780c */ /* 0x000fd60004f05670 */
[----:B------:R-:W-:Y:S05]  /*02c0*/  @P2 BRA `(.L_x_5) ;  /* 0x0000000000202947 */ /* 0x000fea0003800000 */
[----:B------:R-:W3:Y:S02]  /*02d0*/  LDCU.64 UR4, c[0x0][0x348] ;  /* 0x00006900ff0477ac */ /* 0x000ee40008000a00 */
[----:B---3--:R-:W-:Y:S02]  /*02e0*/  UIADD3 UR6, UP1, UPT, UR4, 0x80, URZ ;  /* 0x0000008004067890 */ /* 0x008fe4000ff3e0ff */
[----:B------:R-:W-:Y:S02]  /*02f0*/  UIADD3 UR4, UP0, UPT, UR4, 0x180, URZ ;  /* 0x0000018004047890 */ /* 0x000fe4000ff1e0ff */
[----:B------:R-:W-:Y:S02]  /*0300*/  UIADD3.X UR7, UPT, UPT, URZ, UR5, URZ, UP1, !UPT ;  /* 0x00000005ff077290 */ /* 0x000fe40008ffe4ff */
[----:B------:R-:W-:-:S07]  /*0310*/  UIADD3.X UR5, UPT, UPT, URZ, UR5, URZ, UP0, !UPT ;  /* 0x00000005ff057290 */ /* 0x000fce00087fe4ff */
[----:B------:R3:W-:Y:S02]  /*0320*/  UTMACCTL.PF [UR6] ;  /* 0x00000000060079b9 */ /* 0x0007e40008040000 */
[----:B------:R3:W-:Y:S02]  /*0330*/  UTMACCTL.PF [UR4] ;  /* 0x00000000040079b9 */ /* 0x0007e40008040000 */
[----:B---3--:R-:W-:Y:S01]  /*0340*/  NOP ;  /* 0x0000000000007918 */ /* 0x008fe20000000000 */
.L_x_5:
[----:B------:R-:W-:Y:S05]  /*0350*/  BSYNC.RECONVERGENT B0 ;  /* 0x0000000000007941 */ /* 0x000fea0003800200 */
.L_x_4:
[----:B------:R-:W-:Y:S04]  /*0360*/  BSSY.RECONVERGENT B0, `(.L_x_6) ;  /* 0x000000a000007945 */ /* 0x000fe80003800200 */
        /* <DEDUP_REMOVED lines=9> */
.L_x_7:
[----:B------:R-:W-:Y:S05]  /*0400*/  BSYNC.RECONVERGENT B0 ;  /* 0x0000000000007941 */ /* 0x000fea0003800200 */
.L_x_6:
[----:B------:R-:W3:Y:S01]  /*0410*/  LDCU.64 UR4, c[0x0][0x888] ;  /* 0x00011100ff0477ac */ /* 0x000ee20008000a00 */
[----:B------:R-:W-:Y:S02]  /*0420*/  UISETP.EQ.U32.AND UP1, UPT, UR8, URZ, UPT ;  /* 0x000000ff0800728c */ /* 0x000fe4000bf22070 */
[----:B------:R-:W-:Y:S02]  /*0430*/  UPLOP3.LUT UP3, UPT, UPT, UPT, UPT, 0x80, 0x8 ;  /* 0x000000000008789c */ /* 0x000fe40003f6f070 */
[----:B---3--:R-:W-:-:S04]  /*0440*/  UISETP.NE.U32.AND UP0, UPT, UR4, URZ, UPT ;  /* 0x000000ff0400728c */ /* 0x008fc8000bf05070 */
[----:B------:R-:W-:-:S04]  /*0450*/  UISETP.NE.AND.EX UP0, UPT, UR5, URZ, UPT, UP0 ;  /* 0x000000ff0500728c */ /* 0x000fc8000bf05300 */
[----:B------:R-:W-:-:S04]  /*0460*/  UISETP.EQ.OR.EX UP2, UPT, UR9, URZ, !UP0, UP1 ;  /* 0x000000ff0900728c */ /* 0x000fc8000c742710 */
[----:B------:R-:W-:-:S06]  /*0470*/  UP2UR UR4, UPR, URZ, 0x4 ;  /* 0x00000004ff047883 */ /* 0x000fcc0008000000 */
[----:B------:R-:W-:Y:S01]  /*0480*/  MOV R83, UR4 ;  /* 0x0000000400537c02 */ /* 0x000fe20008000f00 */
[----:B------:R-:W-:Y:S06]  /*0490*/  BRA.U !UP2, `(.L_x_8) ;  /* 0x000000010a207547 */ /* 0x000fec000b800000 */
[----:B------:R-:W-:Y:S01]  /*04a0*/  UISETP.NE.U32.AND UP1, UPT, UR8, URZ, UPT ;  /* 0x000000ff0800728c */ /* 0x000fe2000bf25070 */
[----:B-----5:R-:W-:Y:S01]  /*04b0*/  FSETP.NEU.AND P0, PT, R41, RZ, PT ;  /* 0x000000ff2900720b */ /* 0x020fe20003f0d000 */
[----:B------:R-:W-:Y:S02]  /*04c0*/  USEL UR4, URZ, 0xffffffff, UP0 ;  /* 0xffffffffff047887 */ /* 0x000fe40008000000 */
[----:B------:R-:W-:-:S10]  /*04d0*/  UISETP.NE.AND.EX UP1, UPT, UR9, URZ, UPT, UP1 ;  /* 0x000000ff0900728c */ /* 0x000fd4000bf25310 */
[----:B------:R-:W-:Y:S01]  /*04e0*/  VOTEU.ANY UP0, P0 ;  /* 0x0000000000ff7886 */ /* 0x000fe20000000100 */
[----:B------:R-:W-:-:S04]  /*04f0*/  @!UP1 USEL UR4, URZ, 0xffffffff, UP0 ;  /* 0xffffffffff049887 */ /* 0x000fc80008000000 */
[----:B------:R-:W-:-:S04]  /*0500*/  ULOP3.LUT UR4, UR4, 0x1, URZ, 0xc0, !UPT ;  /* 0x0000000104047892 */ /* 0x000fc8000f8ec0ff */
[----:B------:R-:W-:-:S11]  /*0510*/  UISETP.NE.U32.AND UP3, UPT, UR4, 0x1, UPT ;  /* 0x000000010400788c */ /* 0x000fd6000bf65070 */
.L_x_8:
[----:B------:R-:W3:Y:S01]  /*0520*/  SHFL.IDX PT, R0, R81, RZ, 0x1f ;  /* 0x00001fff51007589 */ /* 0x000ee200000e0000 */
[----:B------:R-:W-:-:S04]  /*0530*/  UISETP.NE.AND UP0, UPT, UR18, 0x2, UPT ;  /* 0x000000021200788c */ /* 0x000fc8000bf05270 */
[----:B------:R-:W-:Y:S02]  /*0540*/  UISETP.EQ.AND UP1, UPT, UR68, URZ, !UP0 ;  /* 0x000000ff4400728c */ /* 0x000fe4000c722270 */
[----:B------:R-:W-:-:S04]  /*0550*/  USEL UR40, URZ, 0x1, UP0 ;  /* 0x00000001ff287887 */ /* 0x000fc80008000000 */
[----:B------:R-:W-:Y:S02]  /*0560*/  PLOP3.LUT P4, PT, P1, PT, UP1, 0x80, 0x8 ;  /* 0x000000000008781c */ /* 0x000fe40000f8f018 */
[----:B---3--:R-:W-:-:S13]  /*0570*/  ISETP.NE.AND P0, PT, R0, RZ, PT ;  /* 0x000000ff0000720c */ /* 0x008fda0003f05270 */
[----:B------:R-:W-:Y:S05]  /*0580*/  @P0 BRA `(.L_x_9) ;  /* 0x00000000004c0947 */ /* 0x000fea0003800000 */
[----:B------:R-:W-:Y:S01]  /*0590*/  UMOV UR4, 0x400 ;  /* 0x0000040000047882 */ /* 0x000fe20000000000 */
[----:B------:R-:W-:Y:S01]  /*05a0*/  UMOV UR8, 0x1 ;  /* 0x0000000100087882 */ /* 0x000fe20000000000 */
[----:B------:R-:W-:Y:S01]  /*05b0*/  UMOV UR6, 0x2 ;  /* 0x0000000200067882 */ /* 0x000fe20000000000 */
[----:B------:R-:W-:Y:S02]  /*05c0*/  ULEA UR4, UR47, UR4, 0x18 ;  /* 0x000000042f047291 */ /* 0x000fe4000f8ec0ff */
[----:B------:R-:W-:-:S04]  /*05d0*/  UIADD3 UR8, UPT, UPT, -UR8, 0x100000, URZ ;  /* 0x0010000008087890 */ /* 0x000fc8000fffe1ff */
[----:B------:R-:W-:Y:S02]  /*05e0*/  USHF.L.U32 UR9, UR8, 0xb, URZ ;  /* 0x0000000b08097899 */ /* 0x000fe400080006ff */
[----:B------:R-:W-:Y:S02]  /*05f0*/  USHF.L.U32 UR8, UR8, 0x1, URZ ;  /* 0x0000000108087899 */ /* 0x000fe400080006ff */
[----:B------:R-:W-:-:S04]  /*0600*/  UIADD3 UR6, UPT, UPT, -UR6, 0x100000, URZ ;  /* 0x0010000006067890 */ /* 0x000fc8000fffe1ff */
[----:B------:R-:W-:Y:S02]  /*0610*/  USHF.L.U32 UR7, UR6, 0xb, URZ ;  /* 0x0000000b06077899 */ /* 0x000fe400080006ff */
[----:B------:R-:W-:Y:S01]  /*0620*/  USHF.L.U32 UR6, UR6, 0x1, URZ ;  /* 0x0000000106067899 */ /* 0x000fe200080006ff */
[----:B------:R-:W-:Y:S01]  /*0630*/  ELECT P0, URZ, PT ;  /* 0x0000000000ff782f */ /* 0x000fe20003800000 */
[----:B------:R-:W3:Y:S02]  /*0640*/  FENCE.VIEW.ASYNC.S ;  /* 0x00000000000073c6 */ /* 0x000ee40000000000 */
[----:B---3--:R3:W4:Y:S08]  /*0650*/  SYNCS.EXCH.64 URZ, [UR4], UR8 ;  /* 0x0000000804ff75b2 */ /* 0x0087300008000100 */
[----:B------:R3:W1:Y:S01]  /*0660*/  SYNCS.EXCH.64 URZ, [UR4+0x18], UR6 ;  /* 0x0000180604ff75b2 */ /* 0x0006620008000100 */
[----:B------:R3:W1:Y:S01]  /*0670*/  SYNCS.EXCH.64 URZ, [UR4+0x8], UR8 ;  /* 0x0000080804ff75b2 */ /* 0x0006620008000100 */
[----:B------:R3:W1:Y:S01]  /*0680*/  SYNCS.EXCH.64 URZ, [UR4+0x20], UR6 ;  /* 0x0000200604ff75b2 */ /* 0x0006620008000100 */
[----:B------:R3:W1:Y:S01]  /*0690*/  SYNCS.EXCH.64 URZ, [UR4+0x10], UR8 ;  /* 0x0000100804ff75b2 */ /* 0x0006620008000100 */
[----:B------:R3:W1:Y:S01]  /*06a0*/  SYNCS.EXCH.64 URZ, [UR4+0x28], UR6 ;  /* 0x0000280604ff75b2 */ /* 0x0006620008000100 */
[----:B------:R-:W-:Y:S01]  /*06b0*/  NOP ;  /* 0x0000000000007918 */ /* 0x000fe20000000000 */
.L_x_9:
[----:B------:R-:W2:Y:S01]  /*06c0*/  SHFL.IDX PT, R0, R81, RZ, 0x1f ;  /* 0x00001fff51007589 */ /* 0x000ea200000e0000 */
[----:B------:R-:W-:Y:S01]  /*06d0*/  NOP ;  /* 0x0000000000007918 */ /* 0x000fe20000000000 */
[----:B--2---:R-:W-:-:S13]  /*06e0*/  ISETP.NE.AND P0, PT, R0, 0x1, PT ;  /* 0x000000010000780c */ /* 0x004fda0003f05270 */
[----:B------:R-:W-:Y:S05]  /*06f0*/  @P0 BRA `(.L_x_10) ;  /* 0x0000000000540947 */ /* 0x000fea0003800000 */
[----:B---3--:R-:W-:Y:S01]  /*0700*/  UMOV UR4, 0x400 ;  /* 0x0000040000047882 */ /* 0x008fe20000000000 */
        /* <DEDUP_REMOVED lines=10> */
[----:B------:R-:W2:Y:S02]  /*07b0*/  FENCE.VIEW.ASYNC.S ;  /* 0x00000000000073c6 */ /* 0x000ea40000000000 */
[----:B--2---:R2:W3:Y:S08]  /*07c0*/  SYNCS.EXCH.64 URZ, [UR4+0x30], UR8 ;  /* 0x0000300804ff75b2 */ /* 0x0044f00008000100 */
[----:B------:R2:W1:Y:S01]  /*07d0*/  SYNCS.EXCH.64 URZ, [UR4+0x50], UR6 ;  /* 0x0000500604ff75b2 */ /* 0x0004620008000100 */
[----:B------:R2:W1:Y:S01]  /*07e0*/  SYNCS.EXCH.64 URZ, [UR4+0x38], UR8 ;  /* 0x0000380804ff75b2 */ /* 0x0004620008000100 */
[----:B------:R2:W1:Y:S01]  /*07f0*/  SYNCS.EXCH.64 URZ, [UR4+0x58], UR6 ;  /* 0x0000580604ff75b2 */ /* 0x0004620008000100 */
[----:B------:R2:W1:Y:S01]  /*0800*/  SYNCS.EXCH.64 URZ, [UR4+0x40], UR8 ;  /* 0x0000400804ff75b2 */ /* 0x0004620008000100 */
[----:B------:R2:W1:Y:S01]  /*0810*/  SYNCS.EXCH.64 URZ, [UR4+0x60], UR6 ;  /* 0x0000600604ff75b2 */ /* 0x0004620008000100 */
[----:B------:R2:W1:Y:S01]  /*0820*/  SYNCS.EXCH.64 URZ, [UR4+0x48], UR8 ;  /* 0x0000480804ff75b2 */ /* 0x0004620008000100 */
[----:B------:R2:W1:Y:S01]  /*0830*/  SYNCS.EXCH.64 URZ, [UR4+0x68], UR6 ;  /* 0x0000680604ff75b2 */ /* 0x0004620008000100 */
[----:B------:R-:W-:Y:S01]  /*0840*/  NOP ;  /* 0x0000000000007918 */ /* 0x000fe20000000000 */
.L_x_10:
[----:B------:R-:W4:Y:S01]  /*0850*/  SHFL.IDX PT, R0, R81, RZ, 0x1f ;  /* 0x00001fff51007589 */ /* 0x000f2200000e0000 */
[----:B------:R-:W-:Y:S01]  /*0860*/  NOP ;  /* 0x0000000000007918 */ /* 0x000fe20000000000 */
[----:B----4-:R-:W-:-:S13]  /*0870*/  ISETP.NE.AND P0, PT, R0, 0x3, PT ;  /* 0x000000030000780c */ /* 0x010fda0003f05270 */
[----:B------:R-:W-:Y:S05]  /*0880*/  @P0 BRA `(.L_x_11) ;  /* 0x00000000002c0947 */ /* 0x000fea0003800000 */
[----:B--23--:R-:W-:Y:S01]  /*0890*/  UMOV UR6, 0x400 ;  /* 0x0000040000067882 */ /* 0x00cfe20000000000 */
[----:B------:R-:W-:Y:S01]  /*08a0*/  UMOV UR4, 0x20 ;  /* 0x0000002000047882 */ /* 0x000fe20000000000 */
[----:B------:R-:W-:Y:S02]  /*08b0*/  ULEA UR6, UR47, UR6, 0x18 ;  /* 0x000000062f067291 */ /* 0x000fe4000f8ec0ff */
[----:B------:R-:W-:-:S04]  /*08c0*/  UIADD3 UR4, UPT, UPT, -UR4, 0x100000, URZ ;  /* 0x0010000004047890 */ /* 0x000fc8000fffe1ff */
[----:B------:R-:W-:Y:S02]  /*08d0*/  USHF.L.U32 UR5, UR4, 0xb, URZ ;  /* 0x0000000b04057899 */ /* 0x000fe400080006ff */
[----:B------:R-:W-:Y:S01]  /*08e0*/  USHF.L.U32 UR4, UR4, 0x1, URZ ;  /* 0x0000000104047899 */ /* 0x000fe200080006ff */
[----:B------:R-:W-:Y:S01]  /*08f0*/  ELECT P0, URZ, PT ;  /* 0x0000000000ff782f */ /* 0x000fe20003800000 */
[----:B------:R-:W2:Y:S10]  /*0900*/  FENCE.VIEW.ASYNC.S ;  /* 0x00000000000073c6 */ /* 0x000eb40000000000 */
[----:B--2---:R4:W2:Y:S01]  /*0910*/  SYNCS.EXCH.64 URZ, [UR6+0x70], UR4 ;  /* 0x0000700406ff75b2 */ /* 0x0048a20008000100 */
[----:B------:R4:W3:Y:S02]  /*0920*/  SYNCS.EXCH.64 URZ, [UR6+0x78], UR4 ;  /* 0x0000780406ff75b2 */ /* 0x0008e40008000100 */
[----:B----4-:R-:W-:Y:S01]  /*0930*/  NOP ;  /* 0x0000000000007918 */ /* 0x010fe20000000000 */
.L_x_11:
[----:B------:R-:W4:Y:S01]  /*0940*/  SHFL.IDX PT, R0, R81, RZ, 0x1f ;  /* 0x00001fff51007589 */ /* 0x000f2200000e0000 */
[----:B------:R-:W-:Y:S01]  /*0950*/  NOP ;  /* 0x0000000000007918 */ /* 0x000fe20000000000 */
[----:B----4-:R-:W-:-:S13]  /*0960*/  ISETP.NE.AND P0, PT, R0, 0x4, PT ;  /* 0x000000040000780c */ /* 0x010fda0003f05270 */
[----:B------:R-:W-:Y:S05]  /*0970*/  @P0 BRA `(.L_x_12) ;  /* 0x0000000000480947 */ /* 0x000fea0003800000 */
[----:B--23--:R-:W-:Y:S01]  /*0980*/  UMOV UR4, 0x3a0 ;  /* 0x000003a000047882 */ /* 0x00cfe20000000000 */
[----:B------:R-:W-:Y:S01]  /*0990*/  UMOV UR6, 0x400 ;  /* 0x0000040000067882 */ /* 0x000fe20000000000 */
[----:B------:R-:W-:Y:S01]  /*09a0*/  USEL UR4, UR4, 0x320, UP3 ;  /* 0x0000032004047887 */ /* 0x000fe20009800000 */
        /* <DEDUP_REMOVED lines=10> */
[----:B--2---:R4:W2:Y:S08]  /*0a50*/  SYNCS.EXCH.64 URZ, [UR6+0x80], UR8 ;  /* 0x0000800806ff75b2 */ /* 0x0048b00008000100 */
[----:B------:R4:W3:Y:S01]  /*0a60*/  SYNCS.EXCH.64 URZ, [UR6+0x90], UR4 ;  /* 0x0000900406ff75b2 */ /* 0x0008e20008000100 */
[----:B------:R4:W1:Y:S01]  /*0a70*/  SYNCS.EXCH.64 URZ, [UR6+0x88], UR8 ;  /* 0x0000880806ff75b2 */ /* 0x0008620008000100 */
[----:B------:R4:W1:Y:S02]  /*0a80*/  SYNCS.EXCH.64 URZ, [UR6+0x98], UR4 ;  /* 0x0000980406ff75b2 */ /* 0x0008640008000100 */
[----:B----4-:R-:W-:Y:S01]  /*0a90*/  NOP ;  /* 0x0000000000007918 */ /* 0x010fe20000000000 */
.L_x_12:
[----:B------:R-:W4:Y:S01]  /*0aa0*/  SHFL.IDX PT, R0, R81, RZ, 0x1f ;  /* 0x00001fff51007589 */ /* 0x000f2200000e0000 */
[----:B------:R-:W-:Y:S01]  /*0ab0*/  NOP ;  /* 0x0000000000007918 */ /* 0x000fe20000000000 */
[----:B----4-:R-:W-:-:S13]  /*0ac0*/  ISETP.NE.AND P0, PT, R0, 0x5, PT ;  /* 0x000000050000780c */ /* 0x010fda0003f05270 */
[----:B------:R-:W-:Y:S05]  /*0ad0*/  @P0 BRA `(.L_x_13) ;  /* 0x0000000000540947 */ /* 0x000fea0003800000 */
[----:B--23--:R-:W-:Y:S01]  /*0ae0*/  UMOV UR4, 0x400 ;  /* 0x0000040000047882 */ /* 0x00cfe20000000000 */
        /* <DEDUP_REMOVED lines=14> */
[----:B------:R4:W1:Y:S01]  /*0bd0*/  SYNCS.EXCH.64 URZ, [UR4+0xc8], UR8 ;  /* 0x0000c80804ff75b2 */ /* 0x0008620008000100 */
[----:B------:R4:W1:Y:S01]  /*0be0*/  SYNCS.EXCH.64 URZ, [UR4+0xb0], UR6 ;  /* 0x0000b00604ff75b2 */ /* 0x0008620008000100 */
[----:B------:R4:W1:Y:S01]  /*0bf0*/  SYNCS.EXCH.64 URZ, [UR4+0xd0], UR8 ;  /* 0x0000d00804ff75b2 */ /* 0x0008620008000100 */
[----:B------:R4:W1:Y:S01]  /*0c00*/  SYNCS.EXCH.64 URZ, [UR4+0xb8], UR6 ;  /* 0x0000b80604ff75b2 */ /* 0x0008620008000100 */
[----:B------:R4:W1:Y:S02]  /*0c10*/  SYNCS.EXCH.64 URZ, [UR4+0xd8], UR8 ;  /* 0x0000d80804ff75b2 */ /* 0x0008640008000100 */
[----:B----4-:R-:W-:Y:S01]  /*0c20*/  NOP ;  /* 0x0000000000007918 */ /* 0x010fe20000000000 */
.L_x_13:
[----:B------:R-:W4:Y:S01]  /*0c30*/  SHFL.IDX PT, R0, R81, RZ, 0x1f ;  /* 0x00001fff51007589 */ /* 0x000f2200000e0000 */
[----:B------:R-:W-:Y:S01]  /*0c40*/  ISETP.NE.OR P1, PT, RZ, UR18, !P1 ;  /* 0x00000012ff007c0c */ /* 0x000fe2000cf25670 */
        /* <DEDUP_REMOVED lines=12> */
[----:B------:R4:W3:Y:S01]  /*0d10*/  SYNCS.EXCH.64 URZ, [UR4+0xf0], UR6 ;  /* 0x0000f00604ff75b2 */ /* 0x0008e20008000100 */
[----:B------:R4:W1:Y:S01]  /*0d20*/  SYNCS.EXCH.64 URZ, [UR4+0xe8], UR6 ;  /* 0x0000e80604ff75b2 */ /* 0x0008620008000100 */
[----:B------:R4:W1:Y:S02]  /*0d30*/  SYNCS.EXCH.64 URZ, [UR4+0xf8], UR6 ;  /* 0x0000f80604ff75b2 */ /* 0x0008640008000100 */
[----:B----4-:R-:W-:Y:S01]  /*0d40*/  NOP ;  /* 0x0000000000007918 */ /* 0x010fe20000000000 */
.L_x_14:
[----:B------:R-:W-:Y:S01]  /*0d50*/  VOTEU.ALL UP0, P1 ;  /* 0x0000000000ff7886 */ /* 0x000fe20000800000 */
[----:B--23--:R-:W-:Y:S01]  /*0d60*/  UMOV UR4, 0x20 ;  /* 0x0000002000047882 */ /* 0x00cfe20000000000 */
[----:B------:R-:W2:Y:S01]  /*0d70*/  LDCU UR7, c[0x0][0x36c] ;  /* 0x00006d80ff0777ac */ /* 0x000ea20008000800 */
[----:B------:R-:W-:Y:S01]  /*0d80*/  NOP ;  /* 0x0000000000007918 */ /* 0x000fe20000000000 */
[----:B------:R-:W-:Y:S01]  /*0d90*/  LOP3.LUT R0, R94, 0x1f, RZ, 0xc0, !PT ;  /* 0x0000001f5e007812 */ /* 0x000fe200078ec0ff */
[----:B------:R-:W-:Y:S01]  /*0da0*/  @!UP0 UMOV UR6, 0x400 ;  /* 0x0000040000068882 */ /* 0x000fe20000000000 */
[----:B------:R-:W-:-:S04]  /*0db0*/  @!UP0 UIADD3 UR4, UPT, UPT, -UR4, 0x100000, URZ ;  /* 0x0010000004048890 */ /* 0x000fc8000fffe1ff */
[----:B------:R-:W-:Y:S02]  /*0dc0*/  @!UP0 USHF.L.U32 UR5, UR4, 0xb, URZ ;  /* 0x0000000b04058899 */ /* 0x000fe400080006ff */
[----:B------:R-:W-:Y:S02]  /*0dd0*/  @!UP0 USHF.L.U32 UR4, UR4, 0x1, URZ ;  /* 0x0000000104048899 */ /* 0x000fe400080006ff */
[----:B------:R-:W-:Y:S01]  /*0de0*/  @!UP0 ULEA UR6, UR47, UR6, 0x18 ;  /* 0x000000062f068291 */ /* 0x000fe2000f8ec0ff */
[----:B------:R-:W-:Y:S01]  /*0df0*/  VOTEU.ALL UP0, P1 ;  /* 0x0000000000ff7886 */ /* 0x000fe20000800000 */
[----:B------:R-:W-:Y:S02]  /*0e00*/  UISETP.NE.AND UP4, UPT, UR18, URZ, UPT ;  /* 0x000000ff1200728c */ /* 0x000fe4000bf85270 */
[----:B--2---:R-:W-:Y:S01]  /*0e10*/  UISETP.EQ.U32.AND UP5, UPT, UR7, 0x1, UPT ;  /* 0x000000010700788c */ /* 0x004fe2000bfa2070 */
[----:B------:R-:W2:Y:S07]  /*0e20*/  FENCE.VIEW.ASYNC.S ;  /* 0x00000000000073c6 */ /* 0x000eae0000000000 */
[----:B--2---:R2:W3:Y:S01]  /*0e30*/  @!UP0 SYNCS.EXCH.64 URZ, [UR6+0x100], UR4 ;  /* 0x0001000406ff85b2 */ /* 0x0044e20008000100 */
[----:B------:R-:W-:Y:S05]  /*0e40*/  BRA.U !UP5, `(.L_x_15) ;  /* 0x000000010d087547 */ /* 0x000fea000b800000 */
[----:B-1-3--:R-:W-:Y:S01]  /*0e50*/  UCGABAR_ARV ;  /* 0x00000000000079c7 */ /* 0x00afe20008000000 */
[----:B------:R-:W-:Y:S05]  /*0e60*/  BRA `(.L_x_16) ;  /* 0x0000000000047947 */ /* 0x000fea0003800000 */
.L_x_15:
[----:B-1-3--:R-:W-:Y:S01]  /*0e70*/  NOP ;  /* 0x0000000000007918 */ /* 0x00afe20000000000 */
.L_x_16:
[----:B------:R-:W1:Y:S01]  /*0e80*/  S2UR UR21, SR_CTAID.X ;  /* 0x00000000001579c3 */ /* 0x000e620000002500 */
[----:B------:R-:W-:-:S05]  /*0e90*/  CS2R.32 R82, SR_CgaSize ;  /* 0x0000000000527805 */ /* 0x000fca0000008a00 */
[----:B------:R-:W-:-:S05]  /*0ea0*/  IMAD R82, R82, -0xa0, RZ ;  /* 0xffffff6052527824 */ /* 0x000fca00078e02ff */
[----:B--2---:R-:W-:-:S14]  /*0eb0*/  R2UR UR5, R82 ;  /* 0x00000000520572ca */ /* 0x004fdc00000e0000 */
[----:B------:R-:W2:Y:S01]  /*0ec0*/  LDCU UR5, c[0x0][UR5+0x2b0] ;  /* 0x00005600050577ac */ /* 0x000ea20008000800 */
[----:B------:R-:W-:-:S05]  /*0ed0*/  CS2R.32 R82, SR_CgaSize ;  /* 0x0000000000527805 */ /* 0x000fca0000008a00 */
[----:B------:R-:W-:-:S05]  /*0ee0*/  IMAD R82, R82, -0xa0, RZ ;  /* 0xffffff6052527824 */ /* 0x000fca00078e02ff */
[----:B------:R-:W-:-:S14]  /*0ef0*/  R2UR UR4, R82 ;  /* 0x00000000520472ca */ /* 0x000fdc00000e0000 */
[----:B------:R-:W3:Y:S01]  /*0f00*/  LDCU UR4, c[0x0][UR4+0x2b4] ;  /* 0x00005680040477ac */ /* 0x000ee20008000800 */
[----:B------:R-:W4:Y:S01]  /*0f10*/  S2UR UR7, SR_CTAID.Y ;  /* 0x00000000000779c3 */ /* 0x000f220000002600 */
[----:B------:R-:W-:-:S05]  /*0f20*/  CS2R.32 R82, SR_CgaSize ;  /* 0x0000000000527805 */ /* 0x000fca0000008a00 */
[----:B------:R-:W-:-:S05]  /*0f30*/  IMAD R82, R82, -0xa0, RZ ;  /* 0xffffff6052527824 */ /* 0x000fca00078e02ff */
[----:B------:R-:W-:-:S14]  /*0f40*/  R2UR UR8, R82 ;  /* 0x00000000520872ca */ /* 0x000fdc00000e0000 */
[----:B------:R-:W3:Y:S01]  /*0f50*/  LDCU UR8, c[0x0][UR8+0x2a0] ;  /* 0x00005400080877ac */ /* 0x000ee20008000800 */
[----:B------:R-:W-:Y:S01]  /*0f60*/  UISETP.GT.U32.AND UP0, UPT, UR68, 0xffff, UPT ;  /* 0x0000ffff4400788c */ /* 0x000fe2000bf04070 */
[----:B------:R-:W3:Y:S01]  /*0f70*/  LDCU UR19, c[0x0][0xb24] ;  /* 0x00016480ff1377ac */ /* 0x000ee20008000800 */
[----:B------:R-:W1:Y:S01]  /*0f80*/  S2UR UR36, SR_CTAID.Z ;  /* 0x00000000002479c3 */ /* 0x000e620000002700 */
[----:B------:R-:W-:-:S05]  /*0f90*/  CS2R.32 R82, SR_CgaSize ;  /* 0x0000000000527805 */ /* 0x000fca0000008a00 */
[----:B------:R-:W-:-:S05]  /*0fa0*/  IMAD R82, R82, -0xa0, RZ ;  /* 0xffffff6052527824 */ /* 0x000fca00078e02ff */
[----:B------:R-:W-:-:S14]  /*0fb0*/  R2UR UR63, R82 ;  /* 0x00000000523f72ca */ /* 0x000fdc00000e0000 */
[----:B------:R-:W3:Y:S01]  /*0fc0*/  LDCU UR63, c[0x0][UR63+0x2a4] ;  /* 0x000054803f3f77ac */ /* 0x000ee20008000800 */
[----:B------:R-:W-:Y:S01]  /*0fd0*/  USHF.L.U32 UR37, UR47, 0xb, URZ ;  /* 0x0000000b2f257899 */ /* 0x000fe200080006ff */
[----:B-1----:R-:W-:Y:S01]  /*0fe0*/  I2FP.F32.U32 R3, UR21 ;  /* 0x0000001500037c45 */ /* 0x002fe20008201000 */
[----:B------:R-:W-:Y:S01]  /*0ff0*/  UMOV UR28, 0x5 ;  /* 0x00000005001c7882 */ /* 0x000fe20000000000 */
[----:B------:R-:W1:Y:S03]  /*1000*/  LDCU UR42, c[0x0][0xb24] ;  /* 0x00016480ff2a77ac */ /* 0x000e660008000800 */
[----:B--2---:R-:W-:Y:S01]  /*1010*/  FMUL R3, R3, UR5 ;  /* 0x0000000503037c20 */ /* 0x004fe20008400000 */
[----:B------:R-:W-:Y:S01]  /*1020*/  USEL UR5, UR68, 0xffff, !UP0 ;  /* 0x0000ffff44057887 */ /* 0x000fe2000c000000 */
[----:B----4-:R-:W-:Y:S01]  /*1030*/  I2FP.F32.U32 R2, UR7 ;  /* 0x0000000700027c45 */ /* 0x010fe20008201000 */
[----:B------:R-:W2:Y:S03]  /*1040*/  LDCU UR23, c[0x0][0xb30] ;  /* 0x00016600ff1777ac */ /* 0x000ea60008000800 */
[----:B------:R-:W4:Y:S01]  /*1050*/  F2I.U32.TRUNC.NTZ R3, R3 ;  /* 0x0000000300037305 */ /* 0x000f22000020f000 */
[----:B---3--:R-:W-:Y:S01]  /*1060*/  FMUL R2, R2, UR4 ;  /* 0x0000000402027c20 */ /* 0x008fe20008400000 */
[----:B------:R-:W-:-:S02]  /*1070*/  ULOP3.LUT UR31, UR5, 0xffff, URZ, 0xc0, !UPT ;  /* 0x0000ffff051f7892 */ /* 0x000fc4000f8ec0ff */
[----:B------:R-:W-:Y:S01]  /*1080*/  UISETP.GE.AND UP2, UPT, UR19, 0x1, UPT ;  /* 0x000000011300788c */ /* 0x000fe2000bf46270 */
[----:B------:R-:W-:-:S03]  /*1090*/  UMOV UR20, UR7 ;  /* 0x0000000700147c82 */ /* 0x000fc60008000000 */
[----:B------:R-:W3:Y:S01]  /*10a0*/  F2I.U32.TRUNC.NTZ R2, R2 ;  /* 0x0000000200027305 */ /* 0x000ee2000020f000 */
[----:B------:R-:W-:Y:S01]  /*10b0*/  UMOV UR16, UR21 ;  /* 0x0000001500107c82 */ /* 0x000fe20008000000 */
[----:B----4-:R-:W-:Y:S02]  /*10c0*/  R2UR UR4, R3 ;  /* 0x00000000030472ca */ /* 0x010fe400000e0000 */
[----:B------:R-:W-:Y:S02]  /*10d0*/  PRMT R3, RZ, 0x7610, R3 ;  /* 0x00007610ff037816 */ /* 0x000fe40000000003 */
[----:B---3--:R-:W-:Y:S02]  /*10e0*/  R2UR UR6, R2 ;  /* 0x00000000020672ca */ /* 0x008fe400000e0000 */
[----:B------:R-:W-:-:S07]  /*10f0*/  PRMT R2, RZ, 0x7610, R2 ;  /* 0x00007610ff027816 */ /* 0x000fce0000000002 */
[----:B------:R-:W-:-:S04]  /*1100*/  UIADD3 UR5, UPT, UPT, -UR4, URZ, URZ ;  /* 0x000000ff04057290 */ /* 0x000fc8000fffe1ff */
[----:B------:R-:W-:Y:S02]  /*1110*/  UIMAD UR5, UR8, UR5, UR21 ;  /* 0x00000005080572a4 */ /* 0x000fe4000f8e0215 */
[----:B------:R-:W-:-:S04]  /*1120*/  UIADD3 UR4, UPT, UPT, -UR6, URZ, URZ ;  /* 0x000000ff06047290 */ /* 0x000fc8000fffe1ff */
[----:B------:R-:W-:Y:S01]  /*1130*/  IMAD.U32 R82, RZ, RZ, UR5 ;  /* 0x00000005ff527e24 */ /* 0x000fe2000f8e00ff */
[----:B------:R-:W-:Y:S01]  /*1140*/  UIMAD UR63, UR63, UR4, UR7 ;  /* 0x000000043f3f72a4 */ /* 0x000fe2000f8e0207 */
[----:B-12---:R-:W-:Y:S11]  /*1150*/  BRA.U UP4, `(.L_x_17) ;  /* 0x0000000104407547 */ /* 0x006ff6000b800000 */
[----:B------:R-:W-:-:S13]  /*1160*/  R2UR UR4, R82 ;  /* 0x00000000520472ca */ /* 0x000fda00000e0000 */
[----:B------:R-:W-:Y:S02]  /*1170*/  UISETP.GT.U32.AND UP0, UPT, UR4, 0x1, UPT ;  /* 0x000000010400788c */ /* 0x000fe4000bf04070 */
[----:B------:R-:W-:Y:S02]  /*1180*/  ULOP3.LUT UR4, UR4, 0xfffffffe, URZ, 0xc0, !UPT ;  /* 0xfffffffe04047892 */ /* 0x000fe4000f8ec0ff */
[----:B------:R-:W-:Y:S02]  /*1190*/  UISETP.NE.AND UP1, UPT, UR63, URZ, UP0 ;  /* 0x000000ff3f00728c */ /* 0x000fe40008725270 */
[----:B------:R-:W-:Y:S02]  /*11a0*/  UISETP.NE.AND UP0, UPT, UR63, 0x1, UP0 ;  /* 0x000000013f00788c */ /* 0x000fe40008705270 */
[----:B------:R-:W-:Y:S02]  /*11b0*/  USEL UR7, URZ, 0x1, UP1 ;  /* 0x00000001ff077887 */ /* 0x000fe40008800000 */
[----:B------:R-:W-:-:S02]  /*11c0*/  USEL UR6, URZ, 0x4, UP0 ;  /* 0x00000004ff067887 */ /* 0x000fc40008000000 */
[----:B------:R-:W-:Y:S02]  /*11d0*/  USEL UR5, URZ, 0x2, UP1 ;  /* 0x00000002ff057887 */ /* 0x000fe40008800000 */
[----:B------:R-:W-:Y:S02]  /*11e0*/  ULEA UR4, UR63, UR4, 0x1 ;  /* 0x000000043f047291 */ /* 0x000fe4000f8e08ff */
[----:B------:R-:W-:Y:S02]  /*11f0*/  USEL UR8, URZ, 0x8, UP0 ;  /* 0x00000008ff087887 */ /* 0x000fe40008000000 */
[----:B------:R-:W-:-:S03]  /*1200*/  UIADD3 UR5, UPT, UPT, UR5, UR6, UR7 ;  /* 0x0000000605057290 */ /* 0x000fc6000fffe007 */
[----:B------:R-:W-:Y:S01]  /*1210*/  UMOV UR6, 0x3 ;  /* 0x0000000300067882 */ /* 0x000fe20000000000 */
[----:B------:R-:W-:Y:S02]  /*1220*/  UIADD3 UR5, UPT, UPT, UR5, UR8, URZ ;  /* 0x0000000805057290 */ /* 0x000fe4000fffe0ff */
[----:B------:R-:W-:-:S04]  /*1230*/  USHF.L.U32 UR4, UR6, UR4, URZ ;  /* 0x0000000406047299 */ /* 0x000fc800080006ff */
[----:B------:R-:W-:Y:S02]  /*1240*/  MOV R3, UR5 ;  /* 0x0000000500037c02 */ /* 0x000fe40008000f00 */
[----:B------:R-:W-:Y:S02]  /*1250*/  IMAD.U32 R2, RZ, RZ, UR4 ;  /* 0x00000004ff027e24 */ /* 0x000fe4000f8e00ff */
.L_x_17:
[----:B------:R-:W-:Y:S05]  /*1260*/  BRA.U !UP2, `(.L_x_18) ;  /* 0x000000010ad47547 */ /* 0x000fea000b800000 */
[----:B------:R-:W1:Y:S01]  /*1270*/  LDCU.128 UR24, c[0x0][0xb10] ;  /* 0x00016200ff1877ac */ /* 0x000e620008000c00 */
[----:B------:R-:W2:Y:S01]  /*1280*/  LDCU UR6, c[0x0][0x370] ;  /* 0x00006e00ff0677ac */ /* 0x000ea20008000800 */
[----:B------:R-:W3:Y:S01]  /*1290*/  LDCU UR5, c[0x0][0x374] ;  /* 0x00006e80ff0577ac */ /* 0x000ee20008000800 */
[----:B------:R-:W4:Y:S01]  /*12a0*/  LDCU UR22, c[0x0][0xb0c] ;  /* 0x00016180ff1677ac */ /* 0x000f220008000800 */
[----:B------:R-:W4:Y:S01]  /*12b0*/  LDCU UR4, c[0x0][0xb20] ;  /* 0x00016400ff0477ac */ /* 0x000f220008000800 */
[----:B------:R-:W4:Y:S01]  /*12c0*/  LDCU.64 UR8, c[0x0][0xb28] ;  /* 0x00016500ff0877ac */ /* 0x000f220008000a00 */
[----:B-1----:R-:W-:Y:S02]  /*12d0*/  UISETP.NE.AND UP0, UPT, UR26, 0x1, UPT ;  /* 0x000000011a00788c */ /* 0x002fe4000bf05270 */
[----:B---3--:R-:W-:Y:S02]  /*12e0*/  UIMAD.WIDE.U32 UR10, UR5, UR27, URZ ;  /* 0x0000001b050a72a5 */ /* 0x008fe4000f8e00ff */
[----:B--2---:R-:W-:-:S02]  /*12f0*/  UIMAD.WIDE.U32 UR12, UR6, UR24, URZ ;  /* 0x00000018060c72a5 */ /* 0x004fc4000f8e00ff */
[----:B----4-:R-:W-:Y:S02]  /*1300*/  UISETP.NE.AND UP1, UPT, UR22, 0x1, UPT ;  /* 0x000000011600788c */ /* 0x010fe4000bf25270 */
[----:B------:R-:W-:Y:S01]  /*1310*/  UISETP.NE.AND UP2, UPT, UR19, 0x1, UPT ;  /* 0x000000011300788c */ /* 0x000fe2000bf45270 */
[----:B------:R-:W-:Y:S02]  /*1320*/  UMOV UR10, UR11 ;  /* 0x0000000b000a7c82 */ /* 0x000fe40008000000 */
[----:B------:R-:W-:Y:S01]  /*1330*/  UMOV UR12, UR13 ;  /* 0x0000000d000c7c82 */ /* 0x000fe20008000000 */
[----:B------:R-:W-:Y:S02]  /*1340*/  @UP0 USHF.R.U32.HI UR5, URZ, UR4, UR10 ;  /* 0x00000004ff050299 */ /* 0x000fe4000801160a */
[----:B------:R-:W-:Y:S02]  /*1350*/  UIMAD.WIDE.U32 UR16, UR20, UR27, URZ ;  /* 0x0000001b141072a5 */ /* 0x000fe4000f8e00ff */
[----:B------:R-:W-:-:S02]  /*1360*/  UIMAD.WIDE.U32 UR10, UR5, UR8, URZ ;  /* 0x00000008050a72a5 */ /* 0x000fc4000f8e00ff */
[----:B------:R-:W-:Y:S02]  /*1370*/  @UP1 USHF.R.U32.HI UR6, URZ, UR25, UR12 ;  /* 0x00000019ff061299 */ /* 0x000fe4000801160c */
[----:B------:R-:W-:Y:S02]  /*1380*/  UIMAD.WIDE.U32 UR14, UR21, UR24, URZ ;  /* 0x00000018150e72a5 */ /* 0x000fe4000f8e00ff */
[----:B------:R-:W-:Y:S01]  /*1390*/  UIMAD.WIDE.U32 UR12, UR6, UR8, URZ ;  /* 0x00000008060c72a5 */ /* 0x000fe2000f8e00ff */
[----:B------:R-:W-:Y:S01]  /*13a0*/  UMOV UR16, UR17 ;  /* 0x0000001100107c82 */ /* 0x000fe20008000000 */
[----:B------:R-:W-:Y:S01]  /*13b0*/  UMOV UR10, UR11 ;  /* 0x0000000b000a7c82 */ /* 0x000fe20008000000 */
[----:B------:R-:W-:Y:S02]  /*13c0*/  USHF.R.U32.HI UR16, URZ, UR4, UR16 ;  /* 0x00000004ff107299 */ /* 0x000fe40008011610 */
[----:B------:R-:W-:Y:S02]  /*13d0*/  @UP2 USHF.R.U32.HI UR5, URZ, UR9, UR10 ;  /* 0x00000009ff052299 */ /* 0x000fe4000801160a */
[----:B------:R-:W-:Y:S01]  /*13e0*/  UMOV UR7, UR13 ;  /* 0x0000000d00077c82 */ /* 0x000fe20008000000 */
[----:B------:R-:W-:Y:S01]  /*13f0*/  UMOV UR14, UR15 ;  /* 0x0000000f000e7c82 */ /* 0x000fe20008000000 */
[----:B------:R-:W-:-:S02]  /*1400*/  @UP2 USHF.R.U32.HI UR6, URZ, UR9, UR7 ;  /* 0x00000009ff062299 */ /* 0x000fc40008011607 */
[----:B------:R-:W-:Y:S02]  /*1410*/  USHF.R.U32.HI UR14, URZ, UR25, UR14 ;  /* 0x00000019ff0e7299 */ /* 0x000fe4000801160e */
[----:B------:R-:W-:Y:S02]  /*1420*/  USEL UR4, UR20, UR16, !UP0 ;  /* 0x0000001014047287 */ /* 0x000fe4000c000000 */
[----:B------:R-:W-:Y:S02]  /*1430*/  UIMAD UR7, UR5, UR19, URZ ;  /* 0x00000013050772a4 */ /* 0x000fe4000f8e02ff */
[----:B------:R-:W-:Y:S02]  /*1440*/  USEL UR5, UR21, UR14, !UP1 ;  /* 0x0000000e15057287 */ /* 0x000fe4000c800000 */
[----:B------:R-:W-:Y:S02]  /*1450*/  UIMAD UR12, UR6, UR19, URZ ;  /* 0x00000013060c72a4 */ /* 0x000fe4000f8e02ff */
[----:B------:R-:W-:-:S02]  /*1460*/  UISETP.GE.AND UP0, UPT, UR4, UR7, UPT ;  /* 0x000000070400728c */ /* 0x000fc4000bf06270 */
[----:B------:R-:W-:Y:S02]  /*1470*/  UIMAD.WIDE.U32 UR10, UR4, UR8, URZ ;  /* 0x00000008040a72a5 */ /* 0x000fe4000f8e00ff */
[----:B------:R-:W-:Y:S02]  /*1480*/  UISETP.GE.OR UP0, UPT, UR5, UR12, UP0 ;  /* 0x0000000c0500728c */ /* 0x000fe40008706670 */
[----:B------:R-:W-:Y:S02]  /*1490*/  UIMAD.WIDE.U32 UR12, UR5, UR8, URZ ;  /* 0x00000008050c72a5 */ /* 0x000fe4000f8e00ff */
[----:B------:R-:W-:Y:S01]  /*14a0*/  UIADD3 UR10, UPT, UPT, -UR4, URZ, URZ ;  /* 0x000000ff040a7290 */ /* 0x000fe2000fffe1ff */
[----:B------:R-:W-:Y:S01]  /*14b0*/  UMOV UR8, UR11 ;  /* 0x0000000b00087c82 */ /* 0x000fe20008000000 */
[----:B------:R-:W-:Y:S02]  /*14c0*/  UIADD3 UR16, UPT, UPT, -UR5, URZ, URZ ;  /* 0x000000ff05107290 */ /* 0x000fe4000fffe1ff */
[----:B------:R-:W-:-:S03]  /*14d0*/  USHF.R.U32.HI UR8, URZ, UR9, UR8 ;  /* 0x00000009ff087299 */ /* 0x000fc60008011608 */
[----:B------:R-:W-:Y:S01]  /*14e0*/  @!UP0 UMOV UR7, UR13 ;  /* 0x0000000d00078c82 */ /* 0x000fe20008000000 */
[----:B------:R-:W-:Y:S02]  /*14f0*/  UIMAD UR20, UR26, UR10, UR20 ;  /* 0x0000000a1a1472a4 */ /* 0x000fe4000f8e0214 */
[----:B------:R-:W-:Y:S02]  /*1500*/  USEL UR8, UR4, UR8, !UP2 ;  /* 0x0000000804087287 */ /* 0x000fe4000d000000 */
[----:B------:R-:W-:Y:S02]  /*1510*/  @!UP0 USHF.R.U32.HI UR7, URZ, UR9, UR7 ;  /* 0x00000009ff078299 */ /* 0x000fe40008011607 */
[----:B------:R-:W-:Y:S02]  /*1520*/  UIADD3 UR9, UPT, UPT, -UR8, URZ, URZ ;  /* 0x000000ff08097290 */ /* 0x000fe4000fffe1ff */
[----:B------:R-:W-:Y:S02]  /*1530*/  @!UP0 USEL UR7, UR5, UR7, !UP2 ;  /* 0x0000000705078287 */ /* 0x000fe4000d000000 */
[----:B------:R-:W-:-:S02]  /*1540*/  UIMAD UR9, UR19, UR9, UR4 ;  /* 0x00000009130972a4 */ /* 0x000fc4000f8e0204 */
[----:B------:R-:W-:Y:S02]  /*1550*/  @!UP0 UIADD3 UR8, UPT, UPT, UR8, -UR7, URZ ;  /* 0x8000000708088290 */ /* 0x000fe4000fffe0ff */
[----:B------:R-:W-:Y:S02]  /*1560*/  @!UP0 UIMAD UR6, UR9, UR6, UR7 ;  /* 0x00000006090682a4 */ /* 0x000fe4000f8e0207 */
[----:B------:R-:W-:Y:S02]  /*1570*/  @!UP0 UIMAD UR4, UR8, UR19, UR5 ;  /* 0x00000013080482a4 */ /* 0x000fe4000f8e0205 */
[----:B------:R-:W-:Y:S02]  /*1580*/  UIMAD UR16, UR22, UR16, UR21 ;  /* 0x00000010161072a4 */ /* 0x000fe4000f8e0215 */
[----:B------:R-:W-:Y:S01]  /*1590*/  UIMAD UR20, UR4, UR26, UR20 ;  /* 0x0000001a041472a4 */ /* 0x000fe2000f8e0214 */
[----:B------:R-:W-:Y:S02]  /*15a0*/  @!UP0 UMOV UR5, UR6 ;  /* 0x0000000600058c82 */ /* 0x000fe40008000000 */
[----:B------:R-:W-:-:S12]  /*15b0*/  UIMAD UR16, UR5, UR22, UR16 ;  /* 0x00000016051072a4 */ /* 0x000fd8000f8e0210 */
.L_x_18:
[----:B------:R-:W-:Y:S02]  /*15c0*/  UISETP.NE.AND UP1, UPT, UR23, 0x1, UPT ;  /* 0x000000011700788c */ /* 0x000fe4000bf25270 */
[----:B------:R-:W-:Y:S02]  /*15d0*/  UISETP.NE.AND UP0, UPT, UR18, 0x2, UPT ;  /* 0x000000021200788c */ /* 0x000fe4000bf05270 */
[----:B------:R-:W-:Y:S02]  /*15e0*/  ULOP3.LUT UR37, UR37, 0x1000, URZ, 0xc0, !UPT ;  /* 0x0000100025257892 */ /* 0x000fe4000f8ec0ff */
[----:B------:R-:W-:-:S03]  /*15f0*/  USHF.L.U32 UR31, UR28, UR31, URZ ;  /* 0x0000001f1c1f7299 */ /* 0x000fc600080006ff */
[----:B------:R-:W-:Y:S09]  /*1600*/  BRA.U UP1, `(.L_x_19) ;  /* 0x0000000101447547 */ /* 0x000ff2000b800000 */
[----:B------:R-:W1:Y:S01]  /*1610*/  LDCU.128 UR8, c[0x0][0xb10] ;  /* 0x00016200ff0877ac */ /* 0x000e620008000c00 */
[----:B------:R-:W2:Y:S01]  /*1620*/  LDCU UR12, c[0x0][0xb0c] ;  /* 0x00016180ff0c77ac */ /* 0x000ea20008000800 */
[----:B------:R-:W3:Y:S01]  /*1630*/  LDCU UR13, c[0x0][0xb20] ;  /* 0x00016400ff0d77ac */ /* 0x000ee20008000800 */
[----:B-1----:R-:W-:Y:S02]  /*1640*/  UIMAD.WIDE.U32 UR6, UR16, UR8, URZ ;  /* 0x00000008100672a5 */ /* 0x002fe4000f8e00ff */
[----:B------:R-:W-:Y:S02]  /*1650*/  UIMAD.WIDE.U32 UR4, UR20, UR11, URZ ;  /* 0x0000000b140472a5 */ /* 0x000fe4000f8e00ff */
[----:B--2---:R-:W-:Y:S02]  /*1660*/  UISETP.NE.AND UP2, UPT, UR12, 0x1, UPT ;  /* 0x000000010c00788c */ /* 0x004fe4000bf45270 */
[----:B------:R-:W-:Y:S01]  /*1670*/  UISETP.NE.AND UP1, UPT, UR10, 0x1, UPT ;  /* 0x000000010a00788c */ /* 0x000fe2000bf25270 */
[----:B------:R-:W-:-:S02]  /*1680*/  UMOV UR6, UR7 ;  /* 0x0000000700067c82 */ /* 0x000fc40008000000 */
[----:B------:R-:W-:Y:S01]  /*1690*/  UMOV UR4, UR5 ;  /* 0x0000000500047c82 */ /* 0x000fe20008000000 */
[----:B------:R-:W-:Y:S02]  /*16a0*/  USHF.R.U32.HI UR6, URZ, UR9, UR6 ;  /* 0x00000009ff067299 */ /* 0x000fe40008011606 */
[----:B---3--:R-:W-:Y:S02]  /*16b0*/  USHF.R.U32.HI UR4, URZ, UR13, UR4 ;  /* 0x0000000dff047299 */ /* 0x008fe40008011604 */
[----:B------:R-:W-:Y:S02]  /*16c0*/  USEL UR5, UR16, UR6, !UP2 ;  /* 0x0000000610057287 */ /* 0x000fe4000d000000 */
[----:B------:R-:W-:-:S04]  /*16d0*/  USEL UR4, UR20, UR4, !UP1 ;  /* 0x0000000414047287 */ /* 0x000fc8000c800000 */
[----:B------:R-:W-:Y:S02]  /*16e0*/  UIADD3 UR6, UPT, UPT, -UR4, UR5, URZ ;  /* 0x0000000504067290 */ /* 0x000fe4000fffe1ff */
[----:B------:R-:W-:Y:S02]  /*16f0*/  UIADD3 UR4, UPT, UPT, UR4, -UR5, URZ ;  /* 0x8000000504047290 */ /* 0x000fe4000fffe0ff */
[----:B------:R-:W-:Y:S02]  /*1700*/  UIMAD UR20, UR6, UR10, UR20 ;  /* 0x0000000a061472a4 */ /* 0x000fe4000f8e0214 */
[----:B------:R-:W-:-:S12]  /*1710*/  UIMAD UR16, UR4, UR12, UR16 ;  /* 0x0000000c041072a4 */ /* 0x000fd8000f8e0210 */
.L_x_19:
[----:B------:R-:W-:Y:S05]  /*1720*/  BRA.U !UP5, `(.L_x_20) ;  /* 0x000000010d0c7547 */ /* 0x000fea000b800000 */
[----:B------:R-:W-:Y:S01]  /*1730*/  UCGABAR_WAIT ;  /* 0x0000000000007dc7 */ /* 0x000fe20008000000 */
[----:B------:R-:W-:Y:S01]  /*1740*/  CCTL.IVALL ;  /* 0x00000000ff00798f */ /* 0x000fe20002000000 */
[----:B------:R-:W-:Y:S05]  /*1750*/  BRA `(.L_x_21) ;  /* 0x0000000000047947 */ /* 0x000fea0003800000 */
.L_x_20:
[----:B------:R-:W-:Y:S06]  /*1760*/  BAR.SYNC.DEFER_BLOCKING 0x0 ;  /* 0x0000000000007b1d */ /* 0x000fec0000010000 */
.L_x_21:
[----:B------:R-:W-:Y:S05]  /*1770*/  BRA.U UP0, `(.L_x_22) ;  /* 0x0000001500587547 */ /* 0x000fea000b800000 */
[----:B------:R-:W1:Y:S01]  /*1780*/  LDCU UR6, c[0x0][0x38c] ;  /* 0x00007180ff0677ac */ /* 0x000e620008000800 */
[----:B------:R-:W-:Y:S01]  /*1790*/  PLOP3.LUT P2, PT, PT, PT, UP3, 0x80, 0x8 ;  /* 0x000000000008781c */ /* 0x000fe20003f4f038 */
[----:B------:R-:W-:Y:S01]  /*17a0*/  IMAD.MOV.U32 R12, RZ, RZ, 0x1 ;  /* 0x00000001ff0c7424 */ /* 0x000fe200078e00ff */
[----:B------:R-:W-:Y:S01]  /*17b0*/  ISETP.NE.AND P3, PT, R0, RZ, P4 ;  /* 0x000000ff0000720c */ /* 0x000fe20002765270 */
[----:B------:R-:W-:Y:S01]  /*17c0*/  USHF.L.U32 UR7, UR21, 0x7, URZ ;  /* 0x0000000715077899 */ /* 0x000fe200080006ff */
[----:B------:R-:W-:Y:S01]  /*17d0*/  PLOP3.LUT P2, PT, P2, PT, PT, 0x8, 0x80 ;  /* 0x000000000080781c */ /* 0x000fe2000174e170 */
[----:B------:R-:W-:Y:S01]  /*17e0*/  USHF.L.U32 UR55, UR21, 0x6, URZ ;  /* 0x0000000615377899 */ /* 0x000fe200080006ff */
[----:B------:R-:W-:Y:S01]  /*17f0*/  CS2R R10, SRZ ;  /* 0x00000000000a7805 */ /* 0x000fe2000001ff00 */
[----:B------:R-:W-:Y:S01]  /*1800*/  UISETP.NE.AND UP1, UPT, UR18, URZ, UPT ;  /* 0x000000ff1200728c */ /* 0x000fe2000bf25270 */
[----:B------:R-:W-:Y:S01]  /*1810*/  IMAD.MOV.U32 R9, RZ, RZ, RZ ;  /* 0x000000ffff097224 */ /* 0x000fe200078e00ff */
[----:B------:R-:W2:Y:S01]  /*1820*/  LDCU UR49, c[0x0][0x370] ;  /* 0x00006e00ff3177ac */ /* 0x000ea20008000800 */
[----:B------:R-:W-:Y:S01]  /*1830*/  IMAD.MOV.U32 R8, RZ, RZ, 0x1 ;  /* 0x00000001ff087424 */ /* 0x000fe200078e00ff */
[----:B------:R-:W3:Y:S01]  /*1840*/  LDCU.64 UR44, c[0x0][0x348] ;  /* 0x00006900ff2c77ac */ /* 0x000ee20008000a00 */
[----:B-1----:R-:W-:-:S02]  /*1850*/  UIADD3 UR5, UPT, UPT, UR6, 0x7f, URZ ;  /* 0x0000007f06057890 */ /* 0x002fc4000fffe0ff */
[----:B------:R-:W-:Y:S02]  /*1860*/  UIADD3 UR56, UPT, UPT, UR6, 0xfe, URZ ;  /* 0x000000fe06387890 */ /* 0x000fe4000fffe0ff */
[----:B------:R-:W-:Y:S01]  /*1870*/  USHF.R.S32.HI UR4, URZ, 0x1f, UR5 ;  /* 0x0000001fff047899 */ /* 0x000fe20008011405 */
[----:B------:R-:W1:Y:S03]  /*1880*/  LDCU UR48, c[0x0][0x374] ;  /* 0x00006e80ff3077ac */ /* 0x000e660008000800 */
[----:B------:R-:W-:Y:S02]  /*1890*/  ULEA.HI UR4, UR4, UR5, URZ, 0x7 ;  /* 0x0000000504047291 */ /* 0x000fe4000f8f38ff */
[----:B------:R-:W-:Y:S02]  /*18a0*/  UIADD3 UR5, UPT, UPT, UR6, -0x1, URZ ;  /* 0xffffffff06057890 */ /* 0x000fe4000fffe0ff */
[----:B------:R-:W-:-:S02]  /*18b0*/  USHF.R.S32.HI UR51, URZ, 0x7, UR4 ;  /* 0x00000007ff337899 */ /* 0x000fc40008011404 */
[----:B------:R-:W-:Y:S02]  /*18c0*/  UISETP.GE.U32.AND UP2, UPT, UR5, -0xff, UPT ;  /* 0xffffff010500788c */ /* 0x000fe4000bf46070 */
[----:B------:R-:W-:Y:S02]  /*18d0*/  UISETP.LT.U32.AND UP0, UPT, UR51, 0x3, UPT ;  /* 0x000000033300788c */ /* 0x000fe4000bf01070 */
[----:B------:R-:W-:Y:S02]  /*18e0*/  ULOP3.LUT UR5, UR7, 0x80, URZ, 0xc0, !UPT ;  /* 0x0000008007057892 */ /* 0x000fe4000f8ec0ff */
[----:B------:R-:W-:Y:S02]  /*18f0*/  USEL UR50, UR51, 0x3, UP0 ;  /* 0x0000000333327887 */ /* 0x000fe40008000000 */
[----:B------:R-:W-:Y:S02]  /*1900*/  ULOP3.LUT UR55, UR55, 0x40, URZ, 0xc0, !UPT ;  /* 0x0000004037377892 */ /* 0x000fe4000f8ec0ff */
[----:B------:R-:W-:-:S02]  /*1910*/  UIADD3 UR4, UPT, UPT, UR50, -0x1, URZ ;  /* 0xffffffff32047890 */ /* 0x000fc4000fffe0ff */
[----:B------:R-:W-:Y:S02]  /*1920*/  @UP2 UIADD3 UR4, UPT, UPT, UR50, URZ, URZ ;  /* 0x000000ff32042290 */ /* 0x000fe4000fffe0ff */
[----:B------:R-:W-:Y:S02]  /*1930*/  USEL UR38, UR40, 0x2, UP1 ;  /* 0x0000000228267887 */ /* 0x000fe40008800000 */
[----:B------:R-:W-:Y:S02]  /*1940*/  ULEA.HI UR53, UR37, UR5, URZ, 0x1a ;  /* 0x0000000525357291 */ /* 0x000fe4000f8fd0ff */
[----:B------:R-:W-:Y:S02]  /*1950*/  UIADD3 UR54, UPT, UPT, UR51, -UR50, URZ ;  /* 0x8000003233367290 */ /* 0x000fe4000fffe0ff */
[----:B------:R-:W-:Y:S02]  /*1960*/  UIADD3 UR39, UPT, UPT, UR4, 0x1, URZ ;  /* 0x0000000104277890 */ /* 0x000fe4000fffe0ff */
[----:B------:R-:W-:Y:S01]  /*1970*/  UIADD3 UR52, UPT, UPT, -UR4, URZ, URZ ;  /* 0x000000ff04347290 */ /* 0x000fe2000fffe1ff */
[----:B-123--:R-:W-:-:S11]  /*1980*/  UMOV UR29, URZ ;  /* 0x000000ff001d7c82 */ /* 0x00efd60008000000 */
.L_x_46:
[----:B------:R-:W-:Y:S01]  /*1990*/  UISETP.NE.AND UP0, UPT, UR47, URZ, UPT ;  /* 0x000000ff2f00728c */ /* 0x000fe2000bf05270 */
[----:B-1----:R-:W1:Y:S08]  /*19a0*/  S2UR UR47, SR_CgaCtaId ;  /* 0x00000000002f79c3 */ /* 0x002e700000008800 */
[----:B---3--:R-:W-:Y:S05]  /*19b0*/  BRA.U UP0, `(.L_x_23) ;  /* 0x0000000100347547 */ /* 0x008fea000b800000 */
[----:B------:R-:W2:Y:S01]  /*19c0*/  S2R R0, SR_CgaCtaId ;  /* 0x0000000000007919 */ /* 0x000ea20000008800 */
[----:B------:R-:W-:Y:S02]  /*19d0*/  MOV R3, 0x400 ;  /* 0x0000040000037802 */ /* 0x000fe40000000f00 */
[----:B------:R-:W-:Y:S02]  /*19e0*/  SHF.L.U32 R2, R8, 0x1f, RZ ;  /* 0x0000001f08027819 */ /* 0x000fe400000006ff */
[----:B--2---:R-:W-:-:S05]  /*19f0*/  LEA R0, R0, R3, 0x18 ;  /* 0x0000000300007211 */ /* 0x004fca00078ec0ff */
[----:B------:R-:W-:-:S04]  /*1a00*/  IMAD R3, R9, 0x8, R0 ;  /* 0x0000000809037824 */ /* 0x000fc800078e0200 */
[----:B------:R-:W2:Y:S02]  /*1a10*/  SYNCS.PHASECHK.TRANS64.TRYWAIT P0, [R3+URZ+0xf0], R2 ;  /* 0x0000f002030075a7 */ /* 0x000ea400080011ff */
[----:B--2---:R-:W-:Y:S05]  /*1a20*/  @!P0 BRA `(.L_x_24) ;  /* 0x0000008000d88947 */ /* 0x004fea0003800000 */
.L_x_152:
[----:B------:R-:W-:Y:S01]  /*1a30*/  VIADD R9, R9, 0x1 ;  /* 0x0000000109097836 */ /* 0x000fe20000000000 */
[----:B------:R2:W-:Y:S04]  /*1a40*/  SYNCS.ARRIVE.TRANS64.A1T0 RZ, [R3+URZ+0xe0], RZ ;  /* 0x0000e0ff03ff79a7 */ /* 0x0005e800081000ff */
[----:B------:R-:W-:-:S04]  /*1a50*/  ISETP.NE.AND P0, PT, R9, 0x2, PT ;  /* 0x000000020900780c */ /* 0x000fc80003f05270 */
[----:B------:R-:W-:Y:S02]  /*1a60*/  SEL R9, R9, RZ, P0 ;  /* 0x000000ff09097207 */ /* 0x000fe40000000000 */
[----:B--2---:R-:W-:-:S04]  /*1a70*/  SEL R3, RZ, 0x1, P0 ;  /* 0x00000001ff037807 */ /* 0x004fc80000000000 */
[----:B------:R-:W-:Y:S02]  /*1a80*/  LOP3.LUT R8, R8, R3, RZ, 0x3c, !PT ;  /* 0x0000000308087212 */ /* 0x000fe400078e3cff */
.L_x_23:
[----:B------:R-:W-:Y:S01]  /*1a90*/  UMOV UR21, 0x400 ;  /* 0x0000040000157882 */ /* 0x000fe20000000000 */
[----:B------:R-:W-:Y:S01]  /*1aa0*/  SHF.L.U32 R0, R12, 0x1f, RZ ;  /* 0x0000001f0c007819 */ /* 0x000fe200000006ff */
[----:B-1----:R-:W-:Y:S02]  /*1ab0*/  ULEA UR21, UR47, UR21, 0x18 ;  /* 0x000000152f157291 */ /* 0x002fe4000f8ec0ff */
[----:B------:R-:W-:Y:S02]  /*1ac0*/  UISETP.GE.U32.AND UP0, UPT, UR56, 0xff, UPT ;  /* 0x000000ff3800788c */ /* 0x000fe4000bf06070 */
[----:B------:R-:W-:Y:S02]  /*1ad0*/  ULEA UR4, UR29, UR21, 0x3 ;  /* 0x000000151d047291 */ /* 0x000fe4000f8e18ff */
[----:B------:R-:W-:Y:S01]  /*1ae0*/  ULEA UR19, UR20, UR55, 0x7 ;  /* 0x0000003714137291 */ /* 0x000fe2000f8e38ff */
[----:B------:R-:W-:-:S06]  /*1af0*/  UMOV UR13, URZ ;  /* 0x000000ff000d7c82 */ /* 0x000fcc0008000000 */
[----:B------:R1:W2:Y:S01]  /*1b00*/  SYNCS.PHASECHK.TRANS64.TRYWAIT P1, [UR4+0x18], R0 ;  /* 0x00001800ff0075a7 */ /* 0x0002a20008021104 */
[----:B------:R-:W-:-:S04]  /*1b10*/  ULEA.HI UR4, UR16, UR16, URZ, 0x1 ;  /* 0x0000001010047291 */ /* 0x000fc8000f8f08ff */
[----:B------:R-:W-:-:S04]  /*1b20*/  USHF.L.U32 UR4, UR4, 0x7, URZ ;  /* 0x0000000704047899 */ /* 0x000fc800080006ff */
[----:B------:R-:W-:-:S04]  /*1b30*/  ULOP3.LUT UR35, UR4, 0xffffff00, URZ, 0xc0, !UPT ;  /* 0xffffff0004237892 */ /* 0x000fc8000f8ec0ff */
[----:B------:R-:W-:Y:S01]  /*1b40*/  UIADD3 UR35, UPT, UPT, UR53, UR35, URZ ;  /* 0x0000002335237290 */ /* 0x000fe2000fffe0ff */
[----:B------:R-:W-:Y:S11]  /*1b50*/  BRA.U !UP0, `(.L_x_25) ;  /* 0x0000000508107547 */ /* 0x000ff6000b800000 */
[----:B------:R-:W-:Y:S01]  /*1b60*/  UMOV UR30, UR52 ;  /* 0x00000034001e7c82 */ /* 0x000fe20008000000 */
[----:B------:R-:W-:Y:S01]  /*1b70*/  UMOV UR6, UR29 ;  /* 0x0000001d00067c82 */ /* 0x000fe20008000000 */
[----:B------:R-:W-:-:S05]  /*1b80*/  UMOV UR26, 0x40 ;  /* 0x00000040001a7882 */ /* 0x000fca0000000000 */
.L_x_33:
[----:B------:R-:W-:Y:S01]  /*1b90*/  ULEA UR5, UR6, UR21, 0x3 ;  /* 0x0000001506057291 */ /* 0x000fe2000f8e18ff */
[----:B--2---:R-:W-:Y:S01]  /*1ba0*/  @P4 MOV R2, 0x18000 ;  /* 0x0001800000024802 */ /* 0x004fe20000000f00 */
[----:B--23--:R-:W-:Y:S10]  /*1bb0*/  @P1 BRA `(.L_x_26) ;  /* 0x00000000000c1947 */ /* 0x00cff40003800000 */
[----:B------:R-:W-:-:S04]  /*1bc0*/  SHF.L.U32 R3, R12, 0x1f, RZ ;  /* 0x0000001f0c037819 */ /* 0x000fc800000006ff */
[----:B------:R-:W2:Y:S02]  /*1bd0*/  SYNCS.PHASECHK.TRANS64.TRYWAIT P0, [UR5+0x18], R3 ;  /* 0x00001803ff0075a7 */ /* 0x000ea40008001105 */
[----:B--2---:R-:W-:Y:S05]  /*1be0*/  @!P0 BRA `(.L_x_27) ;  /* 0x00000080007c8947 */ /* 0x004fea0003800000 */
.L_x_26:
[----:B------:R2:W-:Y:S01]  /*1bf0*/  @P4 SYNCS.ARRIVE.TRANS64 RZ, [UR5], R2 ;  /* 0x00000002ffff49a7 */ /* 0x0005e20008000005 */
[----:B------:R-:W-:Y:S02]  /*1c00*/  ULOP3.LUT UR4, UR38, 0x2, URZ, 0xfc, !UPT ;  /* 0x0000000226047892 */ /* 0x000fe4000f8efcff */
[----:B------:R-:W-:Y:S02]  /*1c10*/  UIADD3 UR30, UPT, UPT, UR30, 0x1, URZ ;  /* 0x000000011e1e7890 */ /* 0x000fe4000fffe0ff */
[----:B------:R-:W-:Y:S02]  /*1c20*/  UISETP.NE.AND UP0, UPT, UR4, 0x2, UPT ;  /* 0x000000020400788c */ /* 0x000fe4000bf05270 */
[----:B------:R-:W-:-:S07]  /*1c30*/  UISETP.NE.AND UP2, UPT, UR30, 0x1, UPT ;  /* 0x000000011e00788c */ /* 0x000fce000bf45270 */
[----:B------:R-:W-:Y:S05]  /*1c40*/  BRA.U UP0, `(.L_x_28) ;  /* 0x0000000100047547 */ /* 0x000fea000b800000 */
[----:B------:R-:W-:Y:S05]  /*1c50*/  BPT.TRAP 0x1 ;  /* 0x000000040000795c */ /* 0x000fea0000300000 */
.L_x_28:
[----:B------:R-:W-:Y:S04]  /*1c60*/  BSSY.RECONVERGENT B0, `(.L_x_29) ;  /* 0x0000003000007945 */ /* 0x000fe80003800200 */
[----:B------:R-:W-:Y:S05]  /*1c70*/  @!P3 BRA `(.L_x_30) ;  /* 0x000000000004b947 */ /* 0x000fea0003800000 */
[----:B------:R-:W-:Y:S05]  /*1c80*/  BPT.TRAP 0x1 ;  /* 0x000000040000795c */ /* 0x000fea0000300000 */
.L_x_30:
[----:B------:R-:W-:Y:S05]  /*1c90*/  BSYNC.RECONVERGENT B0 ;  /* 0x0000000000007941 */ /* 0x000fea0003800200 */
.L_x_29:
[----:B------:R-:W-:Y:S01]  /*1ca0*/  UIADD3 UR4, UPT, UPT, UR6, 0x1, URZ ;  /* 0x0000000106047890 */ /* 0x000fe2000fffe0ff */
[----:B------:R-:W-:Y:S01]  /*1cb0*/  BSSY.RECONVERGENT B0, `(.L_x_31) ;  /* 0x000002a000007945 */ /* 0x000fe20003800200 */
[----:B------:R-:W-:Y:S02]  /*1cc0*/  ELECT P0, URZ, PT ;  /* 0x0000000000ff782f */ /* 0x000fe40003800000 */
[----:B------:R-:W-:-:S04]  /*1cd0*/  UISETP.NE.AND UP0, UPT, UR4, 0x3, UPT ;  /* 0x000000030400788c */ /* 0x000fc8000bf05270 */
[----:B------:R-:W-:Y:S02]  /*1ce0*/  USEL UR7, URZ, 0x1, UP0 ;  /* 0x00000001ff077887 */ /* 0x000fe40008000000 */
[----:B------:R-:W-:-:S04]  /*1cf0*/  USEL UR29, UR4, URZ, UP0 ;  /* 0x000000ff041d7287 */ /* 0x000fc80008000000 */
[----:B------:R-:W-:Y:S01]  /*1d00*/  ULEA UR4, UR29, UR21, 0x3 ;  /* 0x000000151d047291 */ /* 0x000fe2000f8e18ff */
[----:B------:R-:W-:-:S04]  /*1d10*/  LOP3.LUT R12, R12, UR7, RZ, 0x3c, !PT ;  /* 0x000000070c0c7c12 */ /* 0x000fc8000f8e3cff */
[----:B-1----:R-:W-:-:S04]  /*1d20*/  SHF.L.U32 R0, R12, 0x1f, RZ ;  /* 0x0000001f0c007819 */ /* 0x002fc800000006ff */
[----:B------:R1:W3:Y:S01]  /*1d30*/  SYNCS.PHASECHK.TRANS64.TRYWAIT P1, [UR4+0x18], R0 ;  /* 0x00001800ff0075a7 */ /* 0x0002e20008021104 */
[----:B------:R-:W-:Y:S05]  /*1d40*/  @!P0 BRA `(.L_x_32) ;  /* 0x0000000000808947 */ /* 0x000fea0003800000 */
[----:B------:R-:W-:Y:S02]  /*1d50*/  USHF.L.U32 UR4, UR6, 0xe, URZ ;  /* 0x0000000e06047899 */ /* 0x000fe400080006ff */
[----:B------:R-:W-:Y:S02]  /*1d60*/  UIADD3 UR22, UP1, UPT, UR44, 0x80, URZ ;  /* 0x000000802c167890 */ /* 0x000fe4000ff3e0ff */
[----:B------:R-:W-:Y:S02]  /*1d70*/  ULOP3.LUT UR24, UR4, UR37, URZ, 0xfc, !UPT ;  /* 0x0000002504187292 */ /* 0x000fe4000f8efcff */
[----:B------:R-:W-:Y:S02]  /*1d80*/  UIADD3 UR14, UP0, UPT, UR44, 0x180, URZ ;  /* 0x000001802c0e7890 */ /* 0x000fe4000ff1e0ff */
[----:B------:R-:W-:Y:S02]  /*1d90*/  ULEA UR24, UR24, UR21, 0x1 ;  /* 0x0000001518187291 */ /* 0x000fe4000f8e08ff */
[----:B------:R-:W-:-:S02]  /*1da0*/  UIADD3 UR4, UPT, UPT, UR21, UR4, URZ ;  /* 0x0000000415047290 */ /* 0x000fc4000fffe0ff */
[----:B------:R-:W-:Y:S02]  /*1db0*/  UIADD3 UR34, UPT, UPT, UR26, -0x40, URZ ;  /* 0xffffffc01a227890 */ /* 0x000fe4000fffe0ff */
[----:B------:R-:W-:Y:S02]  /*1dc0*/  ULOP3.LUT UR33, UR5, 0xfefffff8, URZ, 0xc0, !UPT ;  /* 0xfefffff805217892 */ /* 0x000fe4000f8ec0ff */
[----:B------:R-:W-:Y:S02]  /*1dd0*/  UIADD3.X UR23, UPT, UPT, URZ, UR45, URZ, UP1, !UPT ;  /* 0x0000002dff177290 */ /* 0x000fe40008ffe4ff */
[----:B------:R-:W-:Y:S02]  /*1de0*/  UIADD3 UR32, UPT, UPT, UR24, 0x8400, URZ ;  /* 0x0000840018207890 */ /* 0x000fe4000fffe0ff */
[----:B------:R-:W-:Y:S02]  /*1df0*/  UPRMT UR7, URZ, 0x5410, UR31 ;  /* 0x00005410ff077896 */ /* 0x000fe4000800001f */
[----:B------:R-:W-:-:S02]  /*1e00*/  UIADD3 UR24, UPT, UPT, UR24, 0xc400, URZ ;  /* 0x0000c40018187890 */ /* 0x000fc4000fffe0ff */
[----:B------:R-:W-:Y:S02]  /*1e10*/  UIADD3.X UR15, UPT, UPT, URZ, UR45, URZ, UP0, !UPT ;  /* 0x0000002dff0f7290 */ /* 0x000fe400087fe4ff */
[----:B------:R-:W-:Y:S02]  /*1e20*/  UIADD3 UR16, UPT, UPT, UR4, 0x20400, URZ ;  /* 0x0002040004107890 */ /* 0x000fe4000fffe0ff */
[----:B------:R-:W-:Y:S01]  /*1e30*/  UIADD3 UR8, UPT, UPT, UR4, 0x22400, URZ ;  /* 0x0002240004087890 */ /* 0x000fe2000fffe0ff */
[----:B------:R-:W-:Y:S01]  /*1e40*/  UMOV UR40, 0x0 ;  /* 0x0000000000287882 */ /* 0x000fe20000000000 */
[----:B------:R-:W-:Y:S01]  /*1e50*/  UMOV UR41, 0x10000000 ;  /* 0x1000000000297882 */ /* 0x000fe20000000000 */
[----:B------:R-:W-:Y:S01]  /*1e60*/  UMOV UR27, UR35 ;  /* 0x00000023001b7c82 */ /* 0x000fe20008000000 */
[----:B------:R-:W-:Y:S01]  /*1e70*/  UMOV UR28, UR36 ;  /* 0x00000024001c7c82 */ /* 0x000fe20008000000 */
[----:B------:R-:W-:Y:S01]  /*1e80*/  UMOV UR25, UR33 ;  /* 0x0000002100197c82 */ /* 0x000fe20008000000 */
[----:B------:R-:W-:Y:S01]  /*1e90*/  UMOV UR20, UR36 ;  /* 0x0000002400147c82 */ /* 0x000fe20008000000 */
[----:B------:R-:W-:Y:S01]  /*1ea0*/  UMOV UR17, UR33 ;  /* 0x0000002100117c82 */ /* 0x000fe20008000000 */
[----:B------:R-:W-:Y:S01]  /*1eb0*/  UMOV UR18, UR34 ;  /* 0x0000002200127c82 */ /* 0x000fe20008000000 */
[----:B------:R4:W-:Y:S01]  /*1ec0*/  UTMALDG.3D.MULTICAST.2CTA [UR32], [UR22], UR7, desc[UR40] ;  /* 0x00002820160073b4 */ /* 0x0009e20008211807 */
[----:B------:R-:W-:Y:S01]  /*1ed0*/  UMOV UR10, UR26 ;  /* 0x0000001a000a7c82 */ /* 0x000fe20008000000 */
[----:B------:R-:W-:Y:S01]  /*1ee0*/  UMOV UR11, UR19 ;  /* 0x00000013000b7c82 */ /* 0x000fe20008000000 */
[----:B------:R-:W-:Y:S01]  /*1ef0*/  UMOV UR12, UR36 ;  /* 0x00000024000c7c82 */ /* 0x000fe20008000000 */
[----:B------:R-:W-:Y:S01]  /*1f00*/  UMOV UR9, UR33 ;  /* 0x0000002100097c82 */ /* 0x000fe20008000000 */
[----:B------:R4:W-:Y:S01]  /*1f10*/  UTMALDG.3D.MULTICAST.2CTA [UR24], [UR22], UR7, desc[UR40] ;  /* 0x00002818160073b4 */ /* 0x0009e20008211807 */
[----:B------:R4:W-:Y:S01]  /*1f20*/  UTMALDG.3D.2CTA [UR16], [UR14], desc[UR40] ;  /* 0x000028100e0075b4 */ /* 0x0009e20008211000 */
[----:B------:R4:W-:Y:S02]  /*1f30*/  UTMALDG.3D.2CTA [UR8], [UR14], desc[UR40] ;  /* 0x000028080e0075b4 */ /* 0x0009e40008211000 */
[----:B----4-:R-:W-:Y:S01]  /*1f40*/  NOP ;  /* 0x0000000000007918 */ /* 0x010fe20000000000 */
.L_x_32:
[----:B------:R-:W-:Y:S05]  /*1f50*/  BSYNC.RECONVERGENT B0 ;  /* 0x0000000000007941 */ /* 0x000fea0003800200 */
.L_x_31:
[----:B------:R-:W-:Y:S01]  /*1f60*/  UIADD3 UR26, UPT, UPT, UR26, 0x80, URZ ;  /* 0x000000801a1a7890 */ /* 0x000fe2000fffe0ff */
[----:B------:R-:W-:Y:S01]  /*1f70*/  UMOV UR6, UR29 ;  /* 0x0000001d00067c82 */ /* 0x000fe20008000000 */
[----:B------:R-:W-:Y:S01]  /*1f80*/  UMOV UR13, UR39 ;  /* 0x00000027000d7c82 */ /* 0x000fe20008000000 */
[----:B------:R-:W-:Y:S09]  /*1f90*/  BRA.U UP2, `(.L_x_33) ;  /* 0xfffffff902fc7547 */ /* 0x000ff2000b83ffff */
.L_x_25:
[----:B------:R-:W-:Y:S01]  /*1fa0*/  ULEA UR4, UR29, UR21, 0x3 ;  /* 0x000000151d047291 */ /* 0x000fe2000f8e18ff */
[----:B-1----:R-:W-:Y:S01]  /*1fb0*/  SHF.L.U32 R0, R12, 0x1f, RZ ;  /* 0x0000001f0c007819 */ /* 0x002fe200000006ff */
[----:B------:R-:W-:Y:S01]  /*1fc0*/  @!P2 SYNCS.ARRIVE.TRANS64.A1T0 RZ, [UR21+0x78], RZ ;  /* 0x000078ffffffa9a7 */ /* 0x000fe20008100015 */
[----:B------:R-:W-:-:S06]  /*1fd0*/  UISETP.GT.AND UP0, UPT, UR51, UR50, UPT ;  /* 0x000000323300728c */ /* 0x000fcc000bf04270 */
[----:B--23--:R1:W2:Y:S03]  /*1fe0*/  SYNCS.PHASECHK.TRANS64.TRYWAIT P1, [UR4+0x18], R0 ;  /* 0x00001800ff0075a7 */ /* 0x00c2a60008021104 */
[----:B------:R-:W-:Y:S05]  /*1ff0*/  BRA.U !UP0, `(.L_x_34) ;  /* 0x0000000508087547 */ /* 0x000fea000b800000 */
[----:B------:R-:W-:Y:S01]  /*2000*/  UIADD3 UR30, UPT, UPT, UR54, UR13, URZ ;  /* 0x0000000d361e7290 */ /* 0x000fe2000fffe0ff */
[----:B------:R-:W-:-:S11]  /*2010*/  UMOV UR7, UR29 ;  /* 0x0000001d00077c82 */ /* 0x000fd60008000000 */
.L_x_42:
[----:B------:R-:W-:Y:S01]  /*2020*/  ULEA UR6, UR7, UR21, 0x3 ;  /* 0x0000001507067291 */ /* 0x000fe2000f8e18ff */
[----:B--2---:R-:W-:Y:S01]  /*2030*/  @P4 MOV R2, 0x18000 ;  /* 0x0001800000024802 */ /* 0x004fe20000000f00 */
[----:B--23--:R-:W-:Y:S10]  /*2040*/  @P1 BRA `(.L_x_35) ;  /* 0x00000000000c1947 */ /* 0x00cff40003800000 */
[----:B------:R-:W-:-:S04]  /*2050*/  SHF.L.U32 R3, R12, 0x1f, RZ ;  /* 0x0000001f0c037819 */ /* 0x000fc800000006ff */
[----:B------:R-:W2:Y:S02]  /*2060*/  SYNCS.PHASECHK.TRANS64.TRYWAIT P0, [UR6+0x18], R3 ;  /* 0x00001803ff0075a7 */ /* 0x000ea40008001106 */
[----:B--2---:R-:W-:Y:S05]  /*2070*/  @!P0 BRA `(.L_x_36) ;  /* 0x0000007c00708947 */ /* 0x004fea0003800000 */
.L_x_35:
[----:B------:R2:W-:Y:S01]  /*2080*/  @P4 SYNCS.ARRIVE.TRANS64 RZ, [UR6], R2 ;  /* 0x00000002ffff49a7 */ /* 0x0005e20008000006 */
[----:B------:R-:W-:-:S04]  /*2090*/  ULOP3.LUT UR4, UR38, 0x2, URZ, 0xfc, !UPT ;  /* 0x0000000226047892 */ /* 0x000fc8000f8efcff */
[----:B------:R-:W-:-:S09]  /*20a0*/  UISETP.NE.AND UP0, UPT, UR4, 0x2, UPT ;  /* 0x000000020400788c */ /* 0x000fd2000bf05270 */
[----:B------:R-:W-:Y:S05]  /*20b0*/  BRA.U UP0, `(.L_x_37) ;  /* 0x0000000100047547 */ /* 0x000fea000b800000 */
[----:B------:R-:W-:Y:S05]  /*20c0*/  BPT.TRAP 0x1 ;  /* 0x000000040000795c */ /* 0x000fea0000300000 */
.L_x_37:
[----:B------:R-:W-:Y:S04]  /*20d0*/  BSSY.RECONVERGENT B0, `(.L_x_38) ;  /* 0x0000003000007945 */ /* 0x000fe80003800200 */
[----:B------:R-:W-:Y:S05]  /*20e0*/  @!P3 BRA `(.L_x_39) ;  /* 0x000000000004b947 */ /* 0x000fea0003800000 */
[----:B------:R-:W-:Y:S05]  /*20f0*/  BPT.TRAP 0x1 ;  /* 0x000000040000795c */ /* 0x000fea0000300000 */
.L_x_39:
[----:B------:R-:W-:Y:S05]  /*2100*/  BSYNC.RECONVERGENT B0 ;  /* 0x0000000000007941 */ /* 0x000fea0003800200 */
.L_x_38:
        /* <DEDUP_REMOVED lines=14> */
[----:B------:R-:W-:Y:S02]  /*21f0*/  USHF.L.U32 UR34, UR13, 0x7, URZ ;  /* 0x000000070d227899 */ /* 0x000fe400080006ff */
[----:B------:R-:W-:Y:S02]  /*2200*/  ULEA UR24, UR24, UR21, 0x1 ;  /* 0x0000001518187291 */ /* 0x000fe4000f8e08ff */
[----:B------:R-:W-:-:S02]  /*2210*/  UIADD3 UR22, UP0, UPT, UR44, 0x180, URZ ;  /* 0x000001802c167890 */ /* 0x000fc4000ff1e0ff */
[----:B------:R-:W-:Y:S02]  /*2220*/  UIADD3 UR4, UPT, UPT, UR21, UR4, URZ ;  /* 0x0000000415047290 */ /* 0x000fe4000fffe0ff */
[----:B------:R-:W-:Y:S02]  /*2230*/  ULOP3.LUT UR33, UR6, 0xfefffff8, URZ, 0xc0, !UPT ;  /* 0xfefffff806217892 */ /* 0x000fe4000f8ec0ff */
[----:B------:R-:W-:Y:S02]  /*2240*/  UIADD3.X UR15, UPT, UPT, URZ, UR45, URZ, UP1, !UPT ;  /* 0x0000002dff0f7290 */ /* 0x000fe40008ffe4ff */
[----:B------:R-:W-:Y:S02]  /*2250*/  UIADD3 UR32, UPT, UPT, UR24, 0x8400, URZ ;  /* 0x0000840018207890 */ /* 0x000fe4000fffe0ff */
[----:B------:R-:W-:Y:S02]  /*2260*/  UPRMT UR5, URZ, 0x5410, UR31 ;  /* 0x00005410ff057896 */ /* 0x000fe4000800001f */
[----:B------:R-:W-:-:S02]  /*2270*/  UIADD3 UR26, UPT, UPT, UR34, 0x40, URZ ;  /* 0x00000040221a7890 */ /* 0x000fc4000fffe0ff */
[----:B------:R-:W-:Y:S02]  /*2280*/  UIADD3 UR24, UPT, UPT, UR24, 0xc400, URZ ;  /* 0x0000c40018187890 */ /* 0x000fe4000fffe0ff */
        /* <DEDUP_REMOVED lines=20> */
.L_x_41:
[----:B------:R-:W-:Y:S05]  /*23d0*/  BSYNC.RECONVERGENT B0 ;  /* 0x0000000000007941 */ /* 0x000fea0003800200 */
.L_x_40:
[----:B------:R-:W-:Y:S01]  /*23e0*/  UIADD3 UR13, UPT, UPT, UR13, 0x1, URZ ;  /* 0x000000010d0d7890 */ /* 0x000fe2000fffe0ff */
[----:B------:R-:W-:-:S03]  /*23f0*/  UMOV UR7, UR29 ;  /* 0x0000001d00077c82 */ /* 0x000fc60008000000 */
[----:B------:R-:W-:-:S09]  /*2400*/  UISETP.NE.AND UP0, UPT, UR13, UR30, UPT ;  /* 0x0000001e0d00728c */ /* 0x000fd2000bf05270 */
[----:B------:R-:W-:Y:S05]  /*2410*/  BRA.U UP0, `(.L_x_42) ;  /* 0xfffffffd00007547 */ /* 0x000fea000b83ffff */
.L_x_34:
[C---:B------:R-:W-:Y:S01]  /*2420*/  LEA R3, R11.reuse, UR21, 0x3 ;  /* 0x000000150b037c11 */ /* 0x040fe2000f8e18ff */
[----:B------:R-:W-:Y:S01]  /*2430*/  NOP ;  /* 0x0000000000007918 */ /* 0x000fe20000000000 */
[----:B-1----:R-:W-:Y:S02]  /*2440*/  SHF.L.U32 R0, R10, 0x1f, RZ ;  /* 0x0000001f0a007819 */ /* 0x002fe400000006ff */
[----:B------:R-:W-:Y:S02]  /*2450*/  LEA R5, R11, UR21, 0x4 ;  /* 0x000000150b057c11 */ /* 0x000fe4000f8e20ff */
[----:B------:R-:W1:Y:S02]  /*2460*/  SYNCS.PHASECHK.TRANS64.TRYWAIT P0, [R3+URZ+0x80], R0 ;  /* 0x00008000030075a7 */ /* 0x000e6400080011ff */
[----:B-1----:R-:W-:Y:S05]  /*2470*/  @!P0 BRA `(.L_x_43) ;  /* 0x0000007800888947 */ /* 0x002fea0003800000 */
.L_x_155:
[----:B------:R-:W4:Y:S01]  /*2480*/  LDS.128 R4, [R5+0x110] ;  /* 0x0001100005047984 */ /* 0x000f220000000c00 */
[----:B------:R-:W-:Y:S01]  /*2490*/  UISETP.GE.AND UP0, UPT, UR42, 0x1, UPT ;  /* 0x000000012a00788c */ /* 0x000fe2000bf06270 */
[----:B------:R-:W-:Y:S01]  /*24a0*/  @!PT LDS RZ, [RZ] ;  /* 0x00000000fffff984 */ /* 0x000fe20000000800 */
[----:B------:R-:W-:Y:S01]  /*24b0*/  @!PT LDS RZ, [RZ] ;  /* 0x00000000fffff984 */ /* 0x000fe20000000800 */
[----:B------:R-:W-:Y:S01]  /*24c0*/  @!PT LDS RZ, [RZ] ;  /* 0x00000000fffff984 */ /* 0x000fe20000000800 */
[----:B------:R-:W-:Y:S01]  /*24d0*/  @!PT LDS RZ, [RZ] ;  /* 0x00000000fffff984 */ /* 0x000fe20000000800 */
[----:B------:R1:W-:Y:S06]  /*24e0*/  MEMBAR.ALL.CTA ;  /* 0x0000000000007992 */ /* 0x0003ec0000008000 */
[----:B-1----:R-:W1:Y:S01]  /*24f0*/  FENCE.VIEW.ASYNC.S ;  /* 0x00000000000073c6 */ /* 0x002e620000000000 */
[----:B----4-:R-:W-:-:S13]  /*2500*/  LOP3.LUT P0, RZ, R6, 0x1, RZ, 0xc0, !PT ;  /* 0x0000000106ff7812 */ /* 0x010fda000780c0ff */
[----:B-1----:R-:W-:Y:S01]  /*2510*/  VOTEU.ANY UP1, P0 ;  /* 0x0000000000ff7886 */ /* 0x002fe20000020100 */
[----:B------:R-:W-:-:S13]  /*2520*/  PLOP3.LUT P0, PT, PT, PT, UP1, 0x80, 0x8 ;  /* 0x000000000008781c */ /* 0x000fda0003f0f018 */
[----:B------:R-:W-:Y:S02]  /*2530*/  @P0 LOP3.LUT R0, R5, 0xffff, RZ, 0xc0, !PT ;  /* 0x0000ffff05000812 */ /* 0x000fe400078ec0ff */
[----:B--2---:R-:W-:Y:S02]  /*2540*/  @P0 MOV R2, R4 ;  /* 0x0000000400020202 */ /* 0x004fe40000000f00 */
[----:B------:R-:W-:Y:S01]  /*2550*/  @P0 R2UR UR5, R0 ;  /* 0x00000000000502ca */ /* 0x000fe200000e0000 */
[----:B------:R-:W-:Y:S01]  /*2560*/  VIADD R0, R3, 0x90 ;  /* 0x0000009003007836 */ /* 0x000fe20000000000 */
[----:B------:R-:W-:Y:S02]  /*2570*/  @P0 SHF.R.U32.HI R4, RZ, 0x10, R5 ;  /* 0x00000010ff040819 */ /* 0x000fe40000011605 */
[----:B------:R-:W-:Y:S02]  /*2580*/  @P0 R2UR UR6, R2 ;  /* 0x00000000020602ca */ /* 0x000fe400000e0000 */
[----:B------:R-:W-:-:S02]  /*2590*/  PRMT R0, RZ, 0x654, R0 ;  /* 0x00000654ff007816 */ /* 0x000fc40000000000 */
[----:B------:R-:W-:Y:S02]  /*25a0*/  @P0 R2UR UR4, R4 ;  /* 0x00000000040402ca */ /* 0x000fe400000e0000 */
[----:B------:R1:W-:Y:S03]  /*25b0*/  SYNCS.ARRIVE.TRANS64.RED.A1T0 RZ, [R0+URZ], RZ ;  /* 0x000000ff00ff79a7 */ /* 0x0003e600081004ff */
[----:B------:R-:W-:-:S04]  /*25c0*/  @UP1 UMOV UR43, UR5 ;  /* 0x00000005002b1c82 */ /* 0x000fc80008000000 */
[----:B------:R-:W-:-:S04]  /*25d0*/  @UP1 UMOV UR46, UR6 ;  /* 0x00000006002e1c82 */ /* 0x000fc80008000000 */
[----:B------:R-:W-:Y:S01]  /*25e0*/  @UP1 UMOV UR36, UR4 ;  /* 0x0000000400241c82 */ /* 0x000fe20008000000 */
[----:B------:R-:W-:Y:S05]  /*25f0*/  BRA.U !UP0, `(.L_x_44) ;  /* 0x0000000108d47547 */ /* 0x000fea000b800000 */
[----:B------:R-:W2:Y:S01]  /*2600*/  LDCU.128 UR12, c[0x0][0xb10] ;  /* 0x00016200ff0c77ac */ /* 0x000ea20008000c00 */
[----:B------:R-:W4:Y:S01]  /*2610*/  LDCU UR22, c[0x0][0xb20] ;  /* 0x00016400ff1677ac */ /* 0x000f220008000800 */
[----:B------:R-:W3:Y:S01]  /*2620*/  LDCU UR20, c[0x0][0xb0c] ;  /* 0x00016180ff1477ac */ /* 0x000ee20008000800 */
[----:B------:R-:W1:Y:S01]  /*2630*/  LDCU.64 UR8, c[0x0][0xb28] ;  /* 0x00016500ff0877ac */ /* 0x000e620008000a00 */
[----:B------:R-:W-:Y:S02]  /*2640*/  UISETP.NE.AND UP3, UPT, UR42, 0x1, UPT ;  /* 0x000000012a00788c */ /* 0x000fe4000bf65270 */
[----:B--2---:R-:W-:Y:S02]  /*2650*/  UIMAD.WIDE.U32 UR6, UR48, UR15, URZ ;  /* 0x0000000f300672a5 */ /* 0x004fe4000f8e00ff */
[----:B------:R-:W-:Y:S02]  /*2660*/  UIMAD.WIDE.U32 UR4, UR49, UR12, URZ ;  /* 0x0000000c310472a5 */ /* 0x000fe4000f8e00ff */
[----:B------:R-:W-:-:S02]  /*2670*/  UISETP.NE.AND UP0, UPT, UR14, 0x1, UPT ;  /* 0x000000010e00788c */ /* 0x000fc4000bf05270 */
[----:B------:R-:W-:Y:S01]  /*2680*/  UIMAD.WIDE.U32 UR18, UR43, UR15, URZ ;  /* 0x0000000f2b1272a5 */ /* 0x000fe2000f8e00ff */
[----:B------:R-:W-:Y:S02]  /*2690*/  UMOV UR6, UR7 ;  /* 0x0000000700067c82 */ /* 0x000fe40008000000 */
[----:B------:R-:W-:Y:S01]  /*26a0*/  UMOV UR4, UR5 ;  /* 0x0000000500047c82 */ /* 0x000fe20008000000 */
[----:B----4-:R-:W-:Y:S02]  /*26b0*/  USHF.R.U32.HI UR6, URZ, UR22, UR6 ;  /* 0x00000016ff067299 */ /* 0x010fe40008011606 */
[----:B---3--:R-:W-:Y:S02]  /*26c0*/  UISETP.NE.AND UP2, UPT, UR20, 0x1, UPT ;  /* 0x000000011400788c */ /* 0x008fe4000bf45270 */
[----:B------:R-:W-:Y:S02]  /*26d0*/  USHF.R.U32.HI UR4, URZ, UR13, UR4 ;  /* 0x0000000dff047299 */ /* 0x000fe40008011604 */
[----:B------:R-:W-:-:S02]  /*26e0*/  USEL UR5, UR48, UR6, !UP0 ;  /* 0x0000000630057287 */ /* 0x000fc4000c000000 */
[----:B------:R-:W-:Y:S02]  /*26f0*/  USEL UR6, UR49, UR4, !UP2 ;  /* 0x0000000431067287 */ /* 0x000fe4000d000000 */
[----:B-1----:R-:W-:Y:S01]  /*2700*/  UIMAD.WIDE.U32 UR10, UR5, UR8, URZ ;  /* 0x00000008050a72a5 */ /* 0x002fe2000f8e00ff */
[----:B------:R-:W-:Y:S01]  /*2710*/  UMOV UR4, UR19 ;  /* 0x0000001300047c82 */ /* 0x000fe20008000000 */
[----:B------:R-:W-:Y:S02]  /*2720*/  UIMAD.WIDE.U32 UR16, UR46, UR12, URZ ;  /* 0x0000000c2e1072a5 */ /* 0x000fe4000f8e00ff */
[----:B------:R-:W-:-:S03]  /*2730*/  UIMAD.WIDE.U32 UR18, UR6, UR8, URZ ;  /* 0x00000008061272a5 */ /* 0x000fc6000f8e00ff */
[----:B------:R-:W-:Y:S01]  /*2740*/  UMOV UR10, UR11 ;  /* 0x0000000b000a7c82 */ /* 0x000fe20008000000 */
[----:B------:R-:W-:Y:S02]  /*2750*/  USHF.R.U32.HI UR4, URZ, UR22, UR4 ;  /* 0x00000016ff047299 */ /* 0x000fe40008011604 */
[----:B------:R-:W-:Y:S01]  /*2760*/  @UP3 USHF.R.U32.HI UR5, URZ, UR9, UR10 ;  /* 0x00000009ff053299 */ /* 0x000fe2000801160a */
[----:B------:R-:W-:Y:S01]  /*2770*/  UMOV UR16, UR17 ;  /* 0x0000001100107c82 */ /* 0x000fe20008000000 */
[----:B------:R-:W-:Y:S01]  /*2780*/  UMOV UR18, UR19 ;  /* 0x0000001300127c82 */ /* 0x000fe20008000000 */
[----:B------:R-:W-:Y:S02]  /*2790*/  USHF.R.U32.HI UR13, URZ, UR13, UR16 ;  /* 0x0000000dff0d7299 */ /* 0x000fe40008011610 */
[----:B------:R-:W-:Y:S02]  /*27a0*/  USEL UR4, UR43, UR4, !UP0 ;  /* 0x000000042b047287 */ /* 0x000fe4000c000000 */
[----:B------:R-:W-:-:S02]  /*27b0*/  @UP3 USHF.R.U32.HI UR6, URZ, UR9, UR18 ;  /* 0x00000009ff063299 */ /* 0x000fc40008011612 */
[----:B------:R-:W-:Y:S02]  /*27c0*/  UIMAD UR7, UR42, UR5, URZ ;  /* 0x000000052a0772a4 */ /* 0x000fe4000f8e02ff */
[----:B------:R-:W-:Y:S02]  /*27d0*/  USEL UR5, UR46, UR13, !UP2 ;  /* 0x0000000d2e057287 */ /* 0x000fe4000d000000 */
[----:B------:R-:W-:Y:S02]  /*27e0*/  UIMAD UR10, UR42, UR6, URZ ;  /* 0x000000062a0a72a4 */ /* 0x000fe4000f8e02ff */
[----:B------:R-:W-:Y:S02]  /*27f0*/  UISETP.GE.AND UP0, UPT, UR4, UR7, UPT ;  /* 0x000000070400728c */ /* 0x000fe4000bf06270 */
[----:B------:R-:W-:Y:S02]  /*2800*/  UIMAD.WIDE.U32 UR12, UR4, UR8, URZ ;  /* 0x00000008040c72a5 */ /* 0x000fe4000f8e00ff */
[----:B------:R-:W-:-:S02]  /*2810*/  UISETP.GE.OR UP0, UPT, UR5, UR10, UP0 ;  /* 0x0000000a0500728c */ /* 0x000fc40008706670 */
        /* <DEDUP_REMOVED lines=19> */
.L_x_44:
[----:B------:R-:W2:Y:S02]  /*2950*/  LDCU UR4, c[0x0][0xb30] ;  /* 0x00016600ff0477ac */ /* 0x000ea40008000800 */
[----:B--2---:R-:W-:-:S09]  /*2960*/  UISETP.NE.AND UP0, UPT, UR4, 0x1, UPT ;  /* 0x000000010400788c */ /* 0x004fd2000bf05270 */
[----:B------:R-:W-:Y:S05]  /*2970*/  BRA.U UP0, `(.L_x_45) ;  /* 0x0000000100447547 */ /* 0x000fea000b800000 */
[----:B------:R-:W2:Y:S01]  /*2980*/  LDCU.128 UR8, c[0x0][0xb10] ;  /* 0x00016200ff0877ac */ /* 0x000ea20008000c00 */
[----:B------:R-:W4:Y:S01]  /*2990*/  LDCU UR12, c[0x0][0xb0c] ;  /* 0x00016180ff0c77ac */ /* 0x000f220008000800 */
[----:B------:R-:W1:Y:S01]  /*29a0*/  LDCU UR13, c[0x0][0xb20] ;  /* 0x00016400ff0d77ac */ /* 0x000e620008000800 */
[----:B--2---:R-:W-:Y:S02]  /*29b0*/  UIMAD.WIDE.U32 UR6, UR46, UR8, URZ ;  /* 0x000000082e0672a5 */ /* 0x004fe4000f8e00ff */
[----:B------:R-:W-:Y:S02]  /*29c0*/  UIMAD.WIDE.U32 UR4, UR43, UR11, URZ ;  /* 0x0000000b2b0472a5 */ /* 0x000fe4000f8e00ff */
[----:B----4-:R-:W-:Y:S02]  /*29d0*/  UISETP.NE.AND UP2, UPT, UR12, 0x1, UPT ;  /* 0x000000010c00788c */ /* 0x010fe4000bf45270 */
[----:B------:R-:W-:Y:S01]  /*29e0*/  UISETP.NE.AND UP0, UPT, UR10, 0x1, UPT ;  /* 0x000000010a00788c */ /* 0x000fe2000bf05270 */
[----:B------:R-:W-:-:S02]  /*29f0*/  UMOV UR6, UR7 ;  /* 0x0000000700067c82 */ /* 0x000fc40008000000 */
[----:B------:R-:W-:Y:S01]  /*2a00*/  UMOV UR4, UR5 ;  /* 0x0000000500047c82 */ /* 0x000fe20008000000 */
[----:B------:R-:W-:Y:S02]  /*2a10*/  USHF.R.U32.HI UR9, URZ, UR9, UR6 ;  /* 0x00000009ff097299 */ /* 0x000fe40008011606 */
[----:B-1----:R-:W-:Y:S02]  /*2a20*/  USHF.R.U32.HI UR4, URZ, UR13, UR4 ;  /* 0x0000000dff047299 */ /* 0x002fe40008011604 */
[----:B------:R-:W-:Y:S02]  /*2a30*/  USEL UR5, UR46, UR9, !UP2 ;  /* 0x000000092e057287 */ /* 0x000fe4000d000000 */
[----:B------:R-:W-:-:S04]  /*2a40*/  USEL UR4, UR43, UR4, !UP0 ;  /* 0x000000042b047287 */ /* 0x000fc8000c000000 */
[----:B------:R-:W-:Y:S02]  /*2a50*/  UIADD3 UR6, UPT, UPT, UR5, -UR4, URZ ;  /* 0x8000000405067290 */ /* 0x000fe4000fffe0ff */
[----:B------:R-:W-:Y:S02]  /*2a60*/  UIADD3 UR4, UPT, UPT, -UR5, UR4, URZ ;  /* 0x0000000405047290 */ /* 0x000fe4000fffe1ff */
[----:B------:R-:W-:Y:S02]  /*2a70*/  UIMAD UR43, UR6, UR10, UR43 ;  /* 0x0000000a062b72a4 */ /* 0x000fe4000f8e022b */
[----:B------:R-:W-:-:S12]  /*2a80*/  UIMAD UR46, UR4, UR12, UR46 ;  /* 0x0000000c042e72a4 */ /* 0x000fd8000f8e022e */
.L_x_45:
[----:B------:R-:W-:Y:S01]  /*2a90*/  VIADD R11, R11, 0x1 ;  /* 0x000000010b0b7836 */ /* 0x000fe20000000000 */
[----:B------:R-:W-:Y:S01]  /*2aa0*/  R2UR UR4, R82 ;  /* 0x00000000520472ca */ /* 0x000fe200000e0000 */
[----:B------:R-:W-:Y:S01]  /*2ab0*/  UIADD3 UR20, UPT, UPT, UR43, UR63, URZ ;  /* 0x0000003f2b147290 */ /* 0x000fe2000fffe0ff */
[----:B------:R-:W-:Y:S02]  /*2ac0*/  PLOP3.LUT P2, PT, PT, PT, PT, 0x80, 0x8 ;  /* 0x000000000008781c */ /* 0x000fe40003f4f070 */
[----:B------:R-:W-:-:S04]  /*2ad0*/  ISETP.NE.AND P0, PT, R11, 0x2, PT ;  /* 0x000000020b00780c */ /* 0x000fc80003f05270 */
[----:B------:R-:W-:Y:S02]  /*2ae0*/  SEL R3, RZ, 0x1, P0 ;  /* 0x00000001ff037807 */ /* 0x000fe40000000000 */
[----:B------:R-:W-:Y:S02]  /*2af0*/  SEL R11, R11, RZ, P0 ;  /* 0x000000ff0b0b7207 */ /* 0x000fe40000000000 */
[----:B------:R-:W-:Y:S01]  /*2b00*/  LOP3.LUT R10, R10, R3, RZ, 0x3c, !PT ;  /* 0x000000030a0a7212 */ /* 0x000fe200078e3cff */
[----:B------:R-:W-:Y:S01]  /*2b10*/  UIADD3 UR16, UPT, UPT, UR46, UR4, URZ ;  /* 0x000000042e107290 */ /* 0x000fe2000fffe0ff */
[----:B------:R-:W-:Y:S11]  /*2b20*/  BRA.U UP1, `(.L_x_46) ;  /* 0xffffffed01987547 */ /* 0x000ff6000b83ffff */
[----:B------:R-:W-:Y:S01]  /*2b30*/  UIADD3 UR21, UPT, UPT, UR21, 0x18, URZ ;  /* 0x0000001815157890 */ /* 0x000fe2000fffe0ff */
[----:B------:R-:W-:-:S03]  /*2b40*/  SHF.L.U32 R3, R12, 0x1f, RZ ;  /* 0x0000001f0c037819 */ /* 0x000fc600000006ff */
[----:B------:R-:W-:-:S09]  /*2b50*/  ULEA UR4, UR29, UR21, 0x3 ;  /* 0x000000151d047291 */ /* 0x000fd2000f8e18ff */
[----:B------:R-:W2:Y:S02]  /*2b60*/  SYNCS.PHASECHK.TRANS64.TRYWAIT P0, [UR4], R3 ;  /* 0x00000003ff0075a7 */ /* 0x000ea40008001104 */
[----:B--2---:R-:W-:Y:S05]  /*2b70*/  @!P0 BRA `(.L_x_47) ;  /* 0x0000007000dc8947 */ /* 0x004fea0003800000 */
.L_x_157:
[----:B------:R-:W-:-:S04]  /*2b80*/  UIADD3 UR4, UPT, UPT, UR29, 0x1, URZ ;  /* 0x000000011d047890 */ /* 0x000fc8000fffe0ff */
[----:B------:R-:W-:-:S04]  /*2b90*/  UISETP.NE.AND UP0, UPT, UR4, 0x3, UPT ;  /* 0x000000030400788c */ /* 0x000fc8000bf05270 */
[----:B------:R-:W-:Y:S02]  /*2ba0*/  USEL UR6, URZ, 0x1, UP0 ;  /* 0x00000001ff067887 */ /* 0x000fe40008000000 */
[----:B------:R-:W-:-:S04]  /*2bb0*/  USEL UR4, UR4, URZ, UP0 ;  /* 0x000000ff04047287 */ /* 0x000fc80008000000 */
[----:B------:R-:W-:Y:S01]  /*2bc0*/  ULEA UR5, UR4, UR21, 0x3 ;  /* 0x0000001504057291 */ /* 0x000fe2000f8e18ff */
[----:B------:R-:W-:-:S04]  /*2bd0*/  LOP3.LUT R12, R12, UR6, RZ, 0x3c, !PT ;  /* 0x000000060c0c7c12 */ /* 0x000fc8000f8e3cff */
[----:B-1----:R-:W-:-:S04]  /*2be0*/  SHF.L.U32 R3, R12, 0x1f, RZ ;  /* 0x0000001f0c037819 */ /* 0x002fc800000006ff */
[----:B------:R-:W1:Y:S02]  /*2bf0*/  SYNCS.PHASECHK.TRANS64.TRYWAIT P0, [UR5], R3 ;  /* 0x00000003ff0075a7 */ /* 0x000e640008001105 */
[----:B-1----:R-:W-:Y:S05]  /*2c00*/  @!P0 BRA `(.L_x_48) ;  /* 0x0000007000d08947 */ /* 0x002fea0003800000 */
.L_x_159:
[----:B------:R-:W-:-:S04]  /*2c10*/  UIADD3 UR4, UPT, UPT, UR4, 0x1, URZ ;  /* 0x0000000104047890 */ /* 0x000fc8000fffe0ff */
[----:B------:R-:W-:-:S04]  /*2c20*/  UISETP.NE.AND UP0, UPT, UR4, 0x3, UPT ;  /* 0x000000030400788c */ /* 0x000fc8000bf05270 */
[----:B------:R-:W-:Y:S02]  /*2c30*/  USEL UR5, URZ, 0x1, UP0 ;  /* 0x00000001ff057887 */ /* 0x000fe40008000000 */
[----:B------:R-:W-:-:S04]  /*2c40*/  USEL UR4, UR4, URZ, UP0 ;  /* 0x000000ff04047287 */ /* 0x000fc80008000000 */
[----:B------:R-:W-:Y:S01]  /*2c50*/  ULEA UR4, UR4, UR21, 0x3 ;  /* 0x0000001504047291 */ /* 0x000fe2000f8e18ff */
[----:B-1----:R-:W-:-:S04]  /*2c60*/  LOP3.LUT R3, R12, UR5, RZ, 0x3c, !PT ;  /* 0x000000050c037c12 */ /* 0x002fc8000f8e3cff */
[----:B------:R-:W-:Y:S01]  /*2c70*/  SHF.L.U32 R3, R3, 0x1f, RZ ;  /* 0x0000001f03037819 */ /* 0x000fe200000006ff */
[----:B------:R-:W-:-:S07]  /*2c80*/  IMAD.U32 R0, RZ, RZ, UR4 ;  /* 0x00000004ff007e24 */ /* 0x000fce000f8e00ff */
.L_x_49:
[----:B-1----:R1:W2:Y:S02]  /*2c90*/  SYNCS.PHASECHK.TRANS64.TRYWAIT P0, [R0+URZ], R3 ;  /* 0x00000003000075a7 */ /* 0x0022a400080011ff */
[----:B--2---:R-:W-:Y:S05]  /*2ca0*/  @!P0 NANOSLEEP.SYNCS 0x989680 ;  /* 0x009896800000895d */ /* 0x004fea0003900000 */
[----:B------:R-:W2:Y:S02]  /*2cb0*/  @!P0 SYNCS.PHASECHK.TRANS64 P0, [R0+URZ], R3 ;  /* 0x00000003000085a7 */ /* 0x000ea400080010ff */
[----:B--2---:R-:W-:Y:S05]  /*2cc0*/  @P0 EXIT ;  /* 0x000000000000094d */ /* 0x004fea0003800000 */
[----:B------:R-:W-:Y:S05]  /*2cd0*/  BRA `(.L_x_49) ;  /* 0xfffffffc00ec7947 */ /* 0x000fea000383ffff */
.L_x_22:
[----:B------:R-:W-:-:S04]  /*2ce0*/  UISETP.NE.AND UP0, UPT, UR47, URZ, UPT ;  /* 0x000000ff2f00728c */ /* 0x000fc8000bf05270 */
[----:B------:R-:W-:-:S09]  /*2cf0*/  UISETP.NE.OR UP0, UPT, UR18, 0x1, UP0 ;  /* 0x000000011200788c */ /* 0x000fd20008705670 */
[----:B------:R-:W-:Y:S05]  /*2d00*/  BRA.U UP0, `(.L_x_50) ;  /* 0x0000000500487547 */ /* 0x000fea000b800000 */
[----:B------:R-:W-:Y:S01]  /*2d10*/  ISETP.GE.U32.AND P2, PT, R0, 0x4, PT ;  /* 0x000000040000780c */ /* 0x000fe20003f46070 */
[----:B------:R-:W-:Y:S01]  /*2d20*/  IMAD.MOV.U32 R12, RZ, RZ, 0x1 ;  /* 0x00000001ff0c7424 */ /* 0x000fe200078e00ff */
[----:B------:R-:W-:Y:S02]  /*2d30*/  CS2R R10, SRZ ;  /* 0x00000000000a7805 */ /* 0x000fe4000001ff00 */
[----:B------:R-:W-:Y:S01]  /*2d40*/  CS2R R8, SRZ ;  /* 0x0000000000087805 */ /* 0x000fe2000001ff00 */
[----:B------:R-:W-:Y:S01]  /*2d50*/  UMOV UR6, 0x400 ;  /* 0x0000040000067882 */ /* 0x000fe20000000000 */
[----:B------:R-:W-:Y:S01]  /*2d60*/  UMOV UR5, URZ ;  /* 0x000000ff00057c82 */ /* 0x000fe20008000000 */
[----:B------:R-:W-:-:S12]  /*2d70*/  ULEA UR6, UR47, UR6, 0x18 ;  /* 0x000000062f067291 */ /* 0x000fd8000f8ec0ff */
.L_x_54:
[----:B------:R-:W-:Y:S02]  /*2d80*/  LEA R2, R8, UR6, 0x3 ;  /* 0x0000000608027c11 */ /* 0x000fe4000f8e18ff */
[----:B------:R-:W-:-:S03]  /*2d90*/  SHF.L.U32 R5, R9, 0x1f, RZ ;  /* 0x0000001f09057819 */ /* 0x000fc600000006ff */
[----:B------:R-:W-:Y:S01]  /*2da0*/  VIADD R4, R2, 0xf0 ;  /* 0x000000f002047836 */ /* 0x000fe20000000000 */
[----:B------:R-:W1:Y:S02]  /*2db0*/  SYNCS.PHASECHK.TRANS64.TRYWAIT P0, [R2+URZ+0xe0], R5 ;  /* 0x0000e005020075a7 */ /* 0x000e6400080011ff */
[----:B-1----:R-:W-:Y:S05]  /*2dc0*/  @!P0 BRA `(.L_x_51) ;  /* 0x0000007000788947 */ /* 0x002fea0003800000 */
.L_x_160:
[----:B------:R-:W-:Y:S01]  /*2dd0*/  ULEA UR4, UR5, UR6, 0x3 ;  /* 0x0000000605047291 */ /* 0x000fe2000f8e18ff */
[----:B------:R-:W-:Y:S02]  /*2de0*/  PRMT R4, RZ, 0x654, R4 ;  /* 0x00000654ff047816 */ /* 0x000fe40000000004 */
[----:B-1----:R-:W-:Y:S01]  /*2df0*/  SHF.L.U32 R5, R12, 0x1f, RZ ;  /* 0x0000001f0c057819 */ /* 0x002fe200000006ff */
[----:B------:R-:W-:Y:S01]  /*2e00*/  UIADD3 UR7, UPT, UPT, UR4, 0x80, URZ ;  /* 0x0000008004077890 */ /* 0x000fe2000fffe0ff */
[----:B------:R1:W-:Y:S05]  /*2e10*/  SYNCS.ARRIVE.TRANS64.RED.A1T0 RZ, [R4+URZ], RZ ;  /* 0x000000ff04ff79a7 */ /* 0x0003ea00081004ff */
[----:B------:R-:W-:Y:S01]  /*2e20*/  IMAD.U32 R7, RZ, RZ, UR7 ;  /* 0x00000007ff077e24 */ /* 0x000fe2000f8e00ff */
[----:B------:R-:W2:Y:S04]  /*2e30*/  SYNCS.PHASECHK.TRANS64.TRYWAIT P0, [UR4+0x90], R5 ;  /* 0x00009005ff0075a7 */ /* 0x000ea80008001104 */
[----:B------:R-:W-:Y:S01]  /*2e40*/  PRMT R6, R0, 0x654, R7 ;  /* 0x0000065400067816 */ /* 0x000fe20000000007 */
[----:B-1----:R-:W-:Y:S01]  /*2e50*/  @!P2 IMAD.MOV.U32 R4, RZ, RZ, 0x10 ;  /* 0x00000010ff04a424 */ /* 0x002fe200078e00ff */
[----:B--2---:R-:W-:Y:S06]  /*2e60*/  @!P0 BRA `(.L_x_52) ;  /* 0x0000007000648947 */ /* 0x004fec0003800000 */
.L_x_162:
[----:B------:R-:W-:Y:S01]  /*2e70*/  ULEA UR8, UR5, UR6, 0x4 ;  /* 0x0000000605087291 */ /* 0x000fe2000f8e20ff */
[----:B------:R-:W-:Y:S01]  /*2e80*/  SEL R3, R6, R3, !P2 ;  /* 0x0000000306037207 */ /* 0x000fe20005000000 */
[----:B------:R-:W-:Y:S01]  /*2e90*/  UIADD3 UR9, UPT, UPT, UR4, 0x80, URZ ;  /* 0x0000008004097890 */ /* 0x000fe2000fffe0ff */
[----:B-1----:R-:W-:Y:S01]  /*2ea0*/  LEA R2, R11, UR6, 0x3 ;  /* 0x000000060b027c11 */ /* 0x002fe2000f8e18ff */
[----:B------:R-:W-:Y:S01]  /*2eb0*/  UIADD3 UR8, UPT, UPT, UR8, 0x110, URZ ;  /* 0x0000011008087890 */ /* 0x000fe2000fffe0ff */
[----:B------:R-:W-:Y:S01]  /*2ec0*/  SHF.L.U32 R5, R10, 0x1f, RZ ;  /* 0x0000001f0a057819 */ /* 0x000fe200000006ff */
[----:B------:R1:W-:Y:S01]  /*2ed0*/  @!P2 SYNCS.ARRIVE.TRANS64.RED RZ, [R3+URZ], R4 ;  /* 0x0000000403ffa9a7 */ /* 0x0003e200080004ff */
[----:B------:R-:W-:Y:S01]  /*2ee0*/  UIADD3 UR4, UPT, UPT, UR5, 0x1, URZ ;  /* 0x0000000105047890 */ /* 0x000fe2000fffe0ff */
[----:B------:R-:W-:-:S03]  /*2ef0*/  VIADD R8, R8, 0x1 ;  /* 0x0000000108087836 */ /* 0x000fc60000000000 */
[----:B------:R-:W-:Y:S02]  /*2f00*/  UISETP.NE.AND UP0, UPT, UR4, 0x2, UPT ;  /* 0x000000020400788c */ /* 0x000fe4000bf05270 */
[----:B------:R-:W-:Y:S06]  /*2f10*/  UGETNEXTWORKID.BROADCAST [UR8], [UR9] ;  /* 0x00000000080073ca */ /* 0x000fec0008000100 */
[----:B------:R-:W-:Y:S01]  /*2f20*/  USEL UR7, URZ, 0x1, UP0 ;  /* 0x00000001ff077887 */ /* 0x000fe20008000000 */
[----:B------:R-:W-:Y:S01]  /*2f30*/  ISETP.NE.AND P0, PT, R8, 0x2, PT ;  /* 0x000000020800780c */ /* 0x000fe20003f05270 */
[----:B------:R-:W-:Y:S01]  /*2f40*/  USEL UR5, UR4, URZ, UP0 ;  /* 0x000000ff04057287 */ /* 0x000fe20008000000 */
[----:B------:R-:W2:Y:S03]  /*2f50*/  SYNCS.PHASECHK.TRANS64.TRYWAIT P1, [R2+URZ+0x80], R5 ;  /* 0x00008005020075a7 */ /* 0x000ea600080211ff */
[----:B------:R-:W-:Y:S01]  /*2f60*/  LOP3.LUT R12, R12, UR7, RZ, 0x3c, !PT ;  /* 0x000000070c0c7c12 */ /* 0x000fe2000f8e3cff */
[----:B-12---:R-:W-:Y:S07]  /*2f70*/  @!P1 BRA `(.L_x_53) ;  /* 0x0000007000389947 */ /* 0x006fee0003800000 */
.L_x_163:
[C---:B------:R-:W-:Y:S01]  /*2f80*/  LEA R4, R11.reuse, UR6, 0x4 ;  /* 0x000000060b047c11 */ /* 0x040fe2000f8e20ff */
[----:B-1----:R-:W-:Y:S01]  /*2f90*/  VIADD R2, R2, 0x90 ;  /* 0x0000009002027836 */ /* 0x002fe20000000000 */
[----:B------:R-:W-:Y:S01]  /*2fa0*/  SEL R8, R8, RZ, P0 ;  /* 0x000000ff08087207 */ /* 0x000fe20000000000 */
[----:B------:R-:W-:-:S03]  /*2fb0*/  VIADD R11, R11, 0x1 ;  /* 0x000000010b0b7836 */ /* 0x000fc60000000000 */
[----:B------:R-:W1:Y:S01]  /*2fc0*/  LDS.128 R4, [R4+0x110] ;  /* 0x0001100004047984 */ /* 0x000e620000000c00 */
[----:B------:R-:W-:Y:S02]  /*2fd0*/  PRMT R2, RZ, 0x654, R2 ;  /* 0x00000654ff027816 */ /* 0x000fe40000000002 */
[C---:B------:R-:W-:Y:S01]  /*2fe0*/  ISETP.NE.AND P1, PT, R11.reuse, 0x2, PT ;  /* 0x000000020b00780c */ /* 0x040fe20003f25270 */
[----:B------:R-:W-:Y:S01]  /*2ff0*/  @!PT LDS RZ, [RZ] ;  /* 0x00000000fffff984 */ /* 0x000fe20000000800 */
[----:B------:R-:W-:Y:S01]  /*3000*/  @!PT LDS RZ, [RZ] ;  /* 0x00000000fffff984 */ /* 0x000fe20000000800 */
[----:B------:R-:W-:Y:S01]  /*3010*/  @!PT LDS RZ, [RZ] ;  /* 0x00000000fffff984 */ /* 0x000fe20000000800 */
[----:B------:R-:W-:Y:S01]  /*3020*/  @!PT LDS RZ, [RZ] ;  /* 0x00000000fffff984 */ /* 0x000fe20000000800 */
[----:B------:R2:W-:Y:S06]  /*3030*/  MEMBAR.ALL.CTA ;  /* 0x0000000000007992 */ /* 0x0005ec0000008000 */
[----:B--2---:R-:W2:Y:S01]  /*3040*/  FENCE.VIEW.ASYNC.S ;  /* 0x00000000000073c6 */ /* 0x004ea20000000000 */
[----:B------:R-:W-:Y:S01]  /*3050*/  SEL R11, R11, RZ, P1 ;  /* 0x000000ff0b0b7207 */ /* 0x000fe20000800000 */
[----:B--2---:R2:W-:Y:S01]  /*3060*/  SYNCS.ARRIVE.TRANS64.RED.A1T0 RZ, [R2+URZ], RZ ;  /* 0x000000ff02ff79a7 */ /* 0x0045e200081004ff */
[----:B-1----:R-:W-:-:S02]  /*3070*/  LOP3.LUT P3, RZ, R6, 0x1, RZ, 0xc0, !PT ;  /* 0x0000000106ff7812 */ /* 0x002fc4000786c0ff */
[----:B------:R-:W-:-:S04]  /*3080*/  SEL R5, RZ, 0x1, P1 ;  /* 0x00000001ff057807 */ /* 0x000fc80000800000 */
[----:B------:R-:W-:Y:S02]  /*3090*/  LOP3.LUT R10, R10, R5, RZ, 0x3c, !PT ;  /* 0x000000050a0a7212 */ /* 0x000fe400078e3cff */
[----:B--2---:R-:W-:-:S04]  /*30a0*/  SEL R2, RZ, 0x1, P0 ;  /* 0x00000001ff027807 */ /* 0x004fc80000000000 */
[----:B------:R-:W-:Y:S01]  /*30b0*/  LOP3.LUT R9, R9, R2, RZ, 0x3c, !PT ;  /* 0x0000000209097212 */ /* 0x000fe200078e3cff */
[----:B------:R-:W-:Y:S06]  /*30c0*/  @P3 BRA `(.L_x_54) ;  /* 0xfffffffc002c3947 */ /* 0x000fec000383ffff */
[----:B------:R-:W-:Y:S01]  /*30d0*/  ULEA UR4, UR5, UR6, 0x3 ;  /* 0x0000000605047291 */ /* 0x000fe2000f8e18ff */
[----:B------:R-:W-:-:S08]  /*30e0*/  SHF.L.U32 R3, R12, 0x1f, RZ ;  /* 0x0000001f0c037819 */ /* 0x000fd000000006ff */
[----:B------:R-:W1:Y:S02]  /*30f0*/  SYNCS.PHASECHK.TRANS64 P0, [UR4+0x90], R3 ;  /* 0x00009003ff0075a7 */ /* 0x000e640008001004 */
[----:B-1----:R-:W-:Y:S05]  /*3100*/  @P0 BRA `(.L_x_55) ;  /* 0x0000000000080947 */ /* 0x002fea0003800000 */
[----:B------:R-:W1:Y:S02]  /*3110*/  SYNCS.PHASECHK.TRANS64.TRYWAIT P0, [UR4+0x90], R3 ;  /* 0x00009003ff0075a7 */ /* 0x000e640008001104 */
[----:B-1----:R-:W-:Y:S05]  /*3120*/  @!P0 BRA `(.L_x_56) ;  /* 0x0000006c00e08947 */ /* 0x002fea0003800000 */
.L_x_55:
[----:B------:R-:W-:-:S04]  /*3130*/  UIADD3 UR7, UPT, UPT, UR5, 0x1, URZ ;  /* 0x0000000105077890 */ /* 0x000fc8000fffe0ff */
[----:B------:R-:W-:-:S04]  /*3140*/  UISETP.NE.AND UP0, UPT, UR7, 0x2, UPT ;  /* 0x000000020700788c */ /* 0x000fc8000bf05270 */
[----:B------:R-:W-:Y:S02]  /*3150*/  USEL UR8, URZ, 0x1, UP0 ;  /* 0x00000001ff087887 */ /* 0x000fe40008000000 */
[----:B------:R-:W-:-:S04]  /*3160*/  USEL UR7, UR7, URZ, UP0 ;  /* 0x000000ff07077287 */ /* 0x000fc80008000000 */
[----:B------:R-:W-:Y:S01]  /*3170*/  ULEA UR7, UR7, UR6, 0x3 ;  /* 0x0000000607077291 */ /* 0x000fe2000f8e18ff */
[----:B-1----:R-:W-:-:S04]  /*3180*/  LOP3.LUT R3, R12, UR8, RZ, 0x3c, !PT ;  /* 0x000000080c037c12 */ /* 0x002fc8000f8e3cff */
[----:B------:R-:W-:-:S04]  /*3190*/  SHF.L.U32 R0, R3, 0x1f, RZ ;  /* 0x0000001f03007819 */ /* 0x000fc800000006ff */
[----:B------:R-:W1:Y:S02]  /*31a0*/  SYNCS.PHASECHK.TRANS64 P0, [UR7+0x90], R0 ;  /* 0x00009000ff0075a7 */ /* 0x000e640008001007 */
[----:B-1----:R-:W-:Y:S05]  /*31b0*/  @P0 EXIT ;  /* 0x000000000000094d */ /* 0x002fea0003800000 */
[----:B------:R-:W-:Y:S02]  /*31c0*/  SHF.L.U32 R3, R3, 0x1f, RZ ;  /* 0x0000001f03037819 */ /* 0x000fe400000006ff */
[----:B------:R-:W-:-:S07]  /*31d0*/  MOV R0, UR7 ;  /* 0x0000000700007c02 */ /* 0x000fce0008000f00 */
.L_x_57:
[----:B-1----:R1:W2:Y:S02]  /*31e0*/  SYNCS.PHASECHK.TRANS64.TRYWAIT P0, [R0+URZ+0x90], R3 ;  /* 0x00009003000075a7 */ /* 0x0022a400080011ff */
[----:B--2---:R-:W-:Y:S05]  /*31f0*/  @!P0 NANOSLEEP.SYNCS 0x989680 ;  /* 0x009896800000895d */ /* 0x004fea0003900000 */
[----:B------:R-:W2:Y:S02]  /*3200*/  @!P0 SYNCS.PHASECHK.TRANS64 P0, [R0+URZ+0x90], R3 ;  /* 0x00009003000085a7 */ /* 0x000ea400080010ff */
[----:B--2---:R-:W-:Y:S05]  /*3210*/  @P0 EXIT ;  /* 0x000000000000094d */ /* 0x004fea0003800000 */
[----:B------:R-:W-:Y:S05]  /*3220*/  BRA `(.L_x_57) ;  /* 0xfffffffc00ec7947 */ /* 0x000fea000383ffff */
.L_x_50:
[----:B------:R-:W-:Y:S05]  /*3230*/  BRA.U UP4, `(.L_x_58) ;  /* 0x0000001504487547 */ /* 0x000fea000b800000 */
[----:B------:R-:W-:Y:S01]  /*3240*/  UMOV UR4, 0x40 ;  /* 0x0000004000047882 */ /* 0x000fe20000000000 */
[----:B------:R-:W-:Y:S01]  /*3250*/  NOP ;  /* 0x0000000000007918 */ /* 0x000fe20000000000 */
[----:B------:R-:W-:Y:S01]  /*3260*/  ULEA UR5, UR47, UR4, 0x18 ;  /* 0x000000042f057291 */ /* 0x000fe2000f8ec0ff */
[----:B------:R-:W-:Y:S02]  /*3270*/  UMOV UR6, 0x400 ;  /* 0x0000040000067882 */ /* 0x000fe40000000000 */
[----:B------:R-:W-:-:S06]  /*3280*/  ULEA UR6, UR47, UR6, 0x18 ;  /* 0x000000062f067291 */ /* 0x000fcc000f8ec0ff */
[----:B------:R-:W1:Y:S02]  /*3290*/  LDS.U8 R0, [UR5+0x1c] ;  /* 0x00001c05ff007984 */ /* 0x000e640008000000 */
[----:B-1----:R-:W-:-:S13]  /*32a0*/  ISETP.NE.AND P0, PT, R0, RZ, PT ;  /* 0x000000ff0000720c */ /* 0x002fda0003f05270 */
[----:B------:R-:W-:Y:S05]  /*32b0*/  @P0 BRA `(.L_x_59) ;  /* 0x0000000400080947 */ /* 0x000fea0003800000 */
[----:B------:R-:W-:Y:S02]  /*32c0*/  UISETP.NE.U32.AND UP1, UPT, UR68, 0x1, UPT ;  /* 0x000000014400788c */ /* 0x000fe4000bf25070 */
[----:B------:R-:W-:-:S07]  /*32d0*/  UIADD3 UR7, UPT, UPT, UR5, 0x8, URZ ;  /* 0x0000000805077890 */ /* 0x000fce000fffe0ff */
[----:B------:R-:W-:Y:S05]  /*32e0*/  BRA.U !UP1, `(.L_x_60) ;  /* 0x00000001099c7547 */ /* 0x000fea000b800000 */
[----:B------:R-:W-:Y:S01]  /*32f0*/  ELECT P0, URZ, PT ;  /* 0x0000000000ff782f */ /* 0x000fe20003800000 */
[----:B------:R-:W-:-:S12]  /*3300*/  BSSY B0, `(.L_x_60) ;  /* 0x0000025000007945 */ /* 0x000fd80003800000 */
[----:B------:R-:W-:Y:S05]  /*3310*/  @!P0 BRA `(.L_x_61) ;  /* 0x00000000008c8947 */ /* 0x000fea0003800000 */
[----:B------:R-:W-:-:S05]  /*3320*/  UMOV UR4, 0x10 ;  /* 0x0000001000047882 */ /* 0x000fca0000000000 */
[----:B------:R-:W-:Y:S04]  /*3330*/  DEPBAR.LE SB1, 0x36 ;  /* 0x00009d800000791a */ /* 0x000fe80000000000 */
[----:B------:R-:W1:Y:S02]  /*3340*/  UTCATOMSWS.2CTA.FIND_AND_SET.ALIGN UP0, UR4, UR4 ;  /* 0x00000004000475e3 */ /* 0x000e640008200800 */
[----:B-1----:R-:W-:Y:S01]  /*3350*/  MOV R11, UR4 ;  /* 0x00000004000b7c02 */ /* 0x002fe20008000f00 */
[----:B------:R-:W-:Y:S06]  /*3360*/  BRA.U UP0, `(.L_x_62) ;  /* 0x0000000100187547 */ /* 0x000fec000b800000 */
.L_x_63:
[----:B------:R-:W-:Y:S05]  /*3370*/  NANOSLEEP 0x64 ;  /* 0x000000640000795d */ /* 0x000fea0003800000 */
[----:B------:R-:W-:-:S05]  /*3380*/  UMOV UR4, 0x10 ;  /* 0x0000001000047882 */ /* 0x000fca0000000000 */
[----:B------:R-:W-:Y:S04]  /*3390*/  DEPBAR.LE SB1, 0x36 ;  /* 0x00009d800000791a */ /* 0x000fe80000000000 */
[----:B------:R-:W1:Y:S02]  /*33a0*/  UTCATOMSWS.2CTA.FIND_AND_SET.ALIGN UP0, UR4, UR4 ;  /* 0x00000004000475e3 */ /* 0x000e640008200800 */
[----:B-1----:R-:W-:Y:S01]  /*33b0*/  MOV R11, UR4 ;  /* 0x00000004000b7c02 */ /* 0x002fe20008000f00 */
[----:B------:R-:W-:Y:S05]  /*33c0*/  BRA.U !UP0, `(.L_x_63) ;  /* 0xfffffffd08e87547 */ /* 0x000fea000b83ffff */
.L_x_62:
[----:B------:R-:W1:Y:S01]  /*33d0*/  LDS R7, [UR5+0x10] ;  /* 0x00001005ff077984 */ /* 0x000e620008000800 */
[----:B------:R-:W-:Y:S01]  /*33e0*/  IMAD.U32 R5, RZ, RZ, UR6 ;  /* 0x00000006ff057e24 */ /* 0x000fe2000f8e00ff */
[----:B------:R-:W-:-:S03]  /*33f0*/  MOV R4, UR69 ;  /* 0x0000004500047c02 */ /* 0x000fc60008000f00 */
[----:B------:R-:W-:Y:S01]  /*3400*/  VIADD R5, R5, 0x130 ;  /* 0x0000013005057836 */ /* 0x000fe20000000000 */
[----:B-1----:R-:W-:-:S04]  /*3410*/  SHF.L.U32 R7, R7, 0x1f, RZ ;  /* 0x0000001f07077819 */ /* 0x002fc800000006ff */
[----:B------:R-:W1:Y:S02]  /*3420*/  SYNCS.PHASECHK.TRANS64.TRYWAIT P0, [UR5+0x8], R7 ;  /* 0x00000807ff0075a7 */ /* 0x000e640008001105 */
[----:B-1----:R-:W-:Y:S05]  /*3430*/  @P0 BRA `(.L_x_64) ;  /* 0x0000000000080947 */ /* 0x002fea0003800000 */
[----:B------:R-:W1:Y:S02]  /*3440*/  SYNCS.PHASECHK.TRANS64.TRYWAIT P0, [UR5+0x8], R7 ;  /* 0x00000807ff0075a7 */ /* 0x000e640008001105 */
[----:B-1----:R-:W-:Y:S05]  /*3450*/  @!P0 BRA `(.L_x_65) ;  /* 0x0000006c002c8947 */ /* 0x002fea0003800000 */
.L_x_64:
[----:B-1----:R-:W-:Y:S01]  /*3460*/  HFMA2 R0, -RZ, RZ, 0, 5.9604644775390625e-08 ;  /* 0x00000001ff007431 */ /* 0x002fe200000001ff */
[----:B------:R-:W-:Y:S01]  /*3470*/  UPRMT UR4, UR69, 0x654, UR7 ;  /* 0x0000065445047896 */ /* 0x000fe20008000007 */
[----:B------:R-:W-:Y:S01]  /*3480*/  IMAD.MOV.U32 R8, RZ, RZ, 0xffff ;  /* 0x0000ffffff087424 */ /* 0x000fe200078e00ff */
[----:B------:R-:W-:Y:S01]  /*3490*/  PRMT R4, R4, 0x654, R5 ;  /* 0x0000065404047816 */ /* 0x000fe20000000005 */
[----:B------:R-:W-:Y:S02]  /*34a0*/  IMAD.MOV.U32 R6, RZ, RZ, 0x4 ;  /* 0x00000004ff067424 */ /* 0x000fe400078e00ff */
[----:B------:R-:W-:Y:S01]  /*34b0*/  IMAD.SHL.U32 R9, R11, 0x20, RZ ;  /* 0x000000200b097824 */ /* 0x000fe200078e00ff */
[----:B------:R-:W-:Y:S02]  /*34c0*/  MOV R5, UR4 ;  /* 0x0000000400057c02 */ /* 0x000fe40008000f00 */
[-C--:B------:R-:W-:Y:S01]  /*34d0*/  SHF.L.U32 R8, R8, R11.reuse, RZ ;  /* 0x0000000b08087219 */ /* 0x080fe200000006ff */
[----:B------:R1:W-:Y:S01]  /*34e0*/  SYNCS.ARRIVE.TRANS64.RED RZ, [UR4], R6 ;  /* 0x00000006ffff79a7 */ /* 0x0003e20008000404 */
[----:B------:R-:W-:Y:S01]  /*34f0*/  SHF.L.U32 R7, R0, R11, RZ ;  /* 0x0000000b00077219 */ /* 0x000fe200000006ff */
[----:B------:R1:W-:Y:S04]  /*3500*/  STS [UR6+0x130], R9 ;  /* 0x00013009ff007988 */ /* 0x0003e80008000806 */
[----:B------:R1:W-:Y:S04]  /*3510*/  STAS [R4.64], R11 ;  /* 0x0000000b04007dbd */ /* 0x0003e8000c0008ff */
[----:B------:R1:W-:Y:S04]  /*3520*/  ATOMS.OR RZ, [UR5+0x14], R8 ;  /* 0x00001408ffff798c */ /* 0x0003e8000b000005 */
[----:B------:R1:W-:Y:S04]  /*3530*/  ATOMS.OR RZ, [UR5+0x18], R7 ;  /* 0x00001807ffff798c */ /* 0x0003e8000b000005 */
[----:B------:R1:W-:Y:S02]  /*3540*/  ATOMS.XOR RZ, [UR5+0x10], R0 ;  /* 0x00001000ffff798c */ /* 0x0003e4000b800005 */
.L_x_61:
[----:B------:R-:W-:Y:S05]  /*3550*/  BSYNC B0 ;  /* 0x0000000000007941 */ /* 0x000fea0003800000 */
.L_x_60:
[----:B------:R-:W-:Y:S05]  /*3560*/  BRA.U UP1, `(.L_x_66) ;  /* 0x00000001016c7547 */ /* 0x000fea000b800000 */
[----:B------:R-:W-:-:S03]  /*3570*/  UMOV UR4, 0xffffffff ;  /* 0xffffffff00047882 */ /* 0x000fc60000000000 */
[----:B------:R-:W-:Y:S05]  /*3580*/  BRA.DIV UR4, `(.L_x_67) ;  /* 0x0000006a04f87947 */ /* 0x000fea000b800000 */
[----:B------:R-:W-:-:S13]  /*3590*/  ELECT P0, URZ, PT ;  /* 0x0000000000ff782f */ /* 0x000fda0003800000 */
.L_x_167:
[----:B------:R-:W-:Y:S05]  /*35a0*/  @!P0 BRA `(.L_x_66) ;  /* 0x00000000005c8947 */ /* 0x000fea0003800000 */
[----:B-1----:R-:W1:Y:S02]  /*35b0*/  LDS R5, [UR5+0x10] ;  /* 0x00001005ff057984 */ /* 0x002e640008000800 */
[----:B-1----:R-:W-:-:S04]  /*35c0*/  SHF.L.U32 R5, R5, 0x1f, RZ ;  /* 0x0000001f05057819 */ /* 0x002fc800000006ff */
[----:B------:R-:W1:Y:S02]  /*35d0*/  SYNCS.PHASECHK.TRANS64.TRYWAIT P0, [UR5+0x8], R5 ;  /* 0x00000805ff0075a7 */ /* 0x000e640008001105 */
[----:B-1----:R-:W-:Y:S05]  /*35e0*/  @P0 BRA `(.L_x_68) ;  /* 0x0000000000080947 */ /* 0x002fea0003800000 */
[----:B------:R-:W1:Y:S02]  /*35f0*/  SYNCS.PHASECHK.TRANS64.TRYWAIT P0, [UR5+0x8], R5 ;  /* 0x00000805ff0075a7 */ /* 0x000e640008001105 */
[----:B-1----:R-:W-:Y:S05]  /*3600*/  @!P0 BRA `(.L_x_69) ;  /* 0x0000006800fc8947 */ /* 0x002fea0003800000 */
.L_x_68:
[----:B------:R-:W2:Y:S01]  /*3610*/  LDS R7, [UR6+0x130] ;  /* 0x00013006ff077984 */ /* 0x000ea20008000800 */
[----:B-1----:R-:W-:Y:S02]  /*3620*/  HFMA2 R0, -RZ, RZ, 0, 5.9604644775390625e-08 ;  /* 0x00000001ff007431 */ /* 0x002fe400000001ff */
[----:B------:R-:W-:Y:S01]  /*3630*/  IMAD.MOV.U32 R4, RZ, RZ, 0xffff ;  /* 0x0000ffffff047424 */ /* 0x000fe200078e00ff */
[----:B------:R-:W-:Y:S01]  /*3640*/  UPRMT UR4, UR69, 0x654, UR7 ;  /* 0x0000065445047896 */ /* 0x000fe20008000007 */
[----:B--2---:R-:W-:-:S03]  /*3650*/  IMAD.SHL.U32 R5, R7, 0x20, RZ ;  /* 0x0000002007057824 */ /* 0x004fc600078e00ff */
[-C--:B------:R-:W-:Y:S02]  /*3660*/  SHF.L.U32 R4, R4, R7.reuse, RZ ;  /* 0x0000000704047219 */ /* 0x080fe400000006ff */
[----:B------:R-:W-:Y:S01]  /*3670*/  SHF.L.U32 R7, R0, R7, RZ ;  /* 0x0000000700077219 */ /* 0x000fe200000006ff */
[----:B------:R2:W-:Y:S04]  /*3680*/  STS [UR6+0x130], R5 ;  /* 0x00013005ff007988 */ /* 0x0005e80008000806 */
[----:B------:R2:W-:Y:S04]  /*3690*/  ATOMS.OR RZ, [UR5+0x14], R4 ;  /* 0x00001404ffff798c */ /* 0x0005e8000b000005 */
[----:B------:R2:W-:Y:S01]  /*36a0*/  ATOMS.OR RZ, [UR5+0x18], R7 ;  /* 0x00001807ffff798c */ /* 0x0005e2000b000005 */
[----:B------:R-:W-:Y:S03]  /*36b0*/  SYNCS.ARRIVE.TRANS64.RED.A1T0 RZ, [UR4], RZ ;  /* 0x000000ffffff79a7 */ /* 0x000fe60008100404 */
[----:B------:R2:W-:Y:S01]  /*36c0*/  ATOMS.XOR RZ, [UR5+0x10], R0 ;  /* 0x00001000ffff798c */ /* 0x0005e2000b800005 */
[----:B------:R-:W-:Y:S05]  /*36d0*/  BRA `(.L_x_66) ;  /* 0x0000000000107947 */ /* 0x000fea0003800000 */
.L_x_59:
[----:B------:R-:W-:Y:S02]  /*36e0*/  MOV R0, 0xffffffff ;  /* 0xffffffff00007802 */ /* 0x000fe40000000f00 */
[----:B------:R-:W-:-:S03]  /*36f0*/  MOV R4, 0x3720 ;  /* 0x0000372000047802 */ /* 0x000fc60000000f00 */
[----:B------:R1:W-:Y:S04]  /*3700*/  STS [UR6+0x130], R0 ;  /* 0x00013000ff007988 */ /* 0x0003e80008000806 */
[----:B-1---5:R-:W-:Y:S05]  /*3710*/  CALL.REL.NOINC `($__internal_1_$__cuda_sm10x_tcgen05_guardrail_trap_phase_invalid_during_alloc) ;  /* 0x0000007000d07944 */ /* 0x022fea0003c00000 */
.L_x_66:
[----:B------:R-:W-:Y:S05]  /*3720*/  WARPSYNC.ALL ;  /* 0x0000000000007948 */ /* 0x000fea0003800000 */
[----:B------:R-:W3:Y:S01]  /*3730*/  S2UR UR4, SR_CgaCtaId ;  /* 0x00000000000479c3 */ /* 0x000ee20000008800 */
[----:B------:R-:W-:Y:S01]  /*3740*/  UMOV UR41, 0x400 ;  /* 0x0000040000297882 */ /* 0x000fe20000000000 */
[----:B------:R-:W-:-:S06]  /*3750*/  NOP ;  /* 0x0000000000007918 */ /* 0x000fcc0000000000 */
[----:B------:R-:W-:Y:S06]  /*3760*/  BAR.ARV 0x6, 0xa0 ;  /* 0x0182800000007b1d */ /* 0x000fec0000002000 */
[----:B------:R-:W4:Y:S01]  /*3770*/  LDCU UR6, c[0x0][0x38c] ;  /* 0x00007180ff0677ac */ /* 0x000f220008000800 */
[----:B------:R-:W-:Y:S01]  /*3780*/  LOP3.LUT R3, R3, 0xffff, RZ, 0xc0, !PT ;  /* 0x0000ffff03037812 */ /* 0x000fe200078ec0ff */
[----:B-1----:R-:W-:Y:S01]  /*3790*/  IMAD.MOV.U32 R9, RZ, RZ, 0x1 ;  /* 0x00000001ff097424 */ /* 0x002fe200078e00ff */
[----:B------:R-:W-:Y:S01]  /*37a0*/  LOP3.LUT R2, R2, 0xffff, RZ, 0xc0, !PT ;  /* 0x0000ffff02027812 */ /* 0x000fe200078ec0ff */
[----:B------:R-:W-:Y:S01]  /*37b0*/  IMAD.MOV.U32 R8, RZ, RZ, RZ ;  /* 0x000000ffff087224 */ /* 0x000fe200078e00ff */
[----:B------:R-:W-:Y:S01]  /*37c0*/  R2UR UR43, R3 ;  /* 0x00000000032b72ca */ /* 0x000fe200000e0000 */
[----:B------:R-:W-:Y:S01]  /*37d0*/  UMOV UR47, URZ ;  /* 0x000000ff002f7c82 */ /* 0x000fe20008000000 */
[----:B------:R-:W-:-:S02]  /*37e0*/  R2UR UR65, R2 ;  /* 0x00000000024172ca */ /* 0x000fc400000e0000 */
[----:B------:R-:W-:Y:S01]  /*37f0*/  CS2R R2, SRZ ;  /* 0x0000000000027805 */ /* 0x000fe2000001ff00 */
[----:B------:R-:W-:Y:S01]  /*3800*/  UMOV UR38, URZ ;  /* 0x000000ff00267c82 */ /* 0x000fe20008000000 */
[----:B---3--:R-:W-:Y:S01]  /*3810*/  ULEA UR41, UR4, UR41, 0x18 ;  /* 0x0000002904297291 */ /* 0x008fe2000f8ec0ff */
[----:B------:R-:W-:Y:S01]  /*3820*/  UMOV UR37, URZ ;  /* 0x000000ff00257c82 */ /* 0x000fe20008000000 */
[----:B------:R-:W-:Y:S02]  /*3830*/  UISETP.NE.AND UP3, UPT, UR68, URZ, UPT ;  /* 0x000000ff4400728c */ /* 0x000fe4000bf65270 */
[----:B------:R-:W-:Y:S02]  /*3840*/  UIADD3 UR5, UPT, UPT, UR41, 0x8400, URZ ;  /* 0x0000840029057890 */ /* 0x000fe4000fffe0ff */
[----:B------:R-:W-:-:S03]  /*3850*/  UIADD3 UR4, UPT, UPT, UR41, 0x20400, URZ ;  /* 0x0002040029047890 */ /* 0x000fc6000fffe0ff */
[----:B--2---:R-:W1:Y:S01]  /*3860*/  LDS R0, [UR41+0x130] ;  /* 0x00013029ff007984 */ /* 0x004e620008000800 */
[----:B----4-:R-:W-:Y:S02]  /*3870*/  UIADD3 UR6, UPT, UPT, UR6, 0x7f, URZ ;  /* 0x0000007f06067890 */ /* 0x010fe4000fffe0ff */
[----:B------:R-:W-:Y:S02]  /*3880*/  USHF.R.U32.HI UR5, URZ, 0x4, UR5 ;  /* 0x00000004ff057899 */ /* 0x000fe40008011605 */
[----:B------:R-:W-:Y:S02]  /*3890*/  USHF.R.S32.HI UR64, URZ, 0x1f, UR6 ;  /* 0x0000001fff407899 */ /* 0x000fe40008011406 */
[----:B------:R-:W-:Y:S02]  /*38a0*/  USHF.R.U32.HI UR4, URZ, 0x4, UR4 ;  /* 0x00000004ff047899 */ /* 0x000fe40008011604 */
[----:B------:R-:W-:Y:S02]  /*38b0*/  ULEA.HI UR64, UR64, UR6, URZ, 0x7 ;  /* 0x0000000640407291 */ /* 0x000fe4000f8f38ff */
[----:B------:R-:W-:-:S02]  /*38c0*/  ULOP3.LUT UR5, UR5, 0x3fff, URZ, 0xc0, !UPT ;  /* 0x00003fff05057892 */ /* 0x000fc4000f8ec0ff */
[----:B------:R-:W-:Y:S02]  /*38d0*/  USHF.R.S32.HI UR64, URZ, 0x7, UR64 ;  /* 0x00000007ff407899 */ /* 0x000fe40008011440 */
[----:B------:R-:W-:Y:S02]  /*38e0*/  ULOP3.LUT UR45, UR4, 0x3fff, URZ, 0xc0, !UPT ;  /* 0x00003fff042d7892 */ /* 0x000fe4000f8ec0ff */
[----:B------:R-:W-:Y:S01]  /*38f0*/  UISETP.LT.AND UP0, UPT, UR64, 0x1, UPT ;  /* 0x000000014000788c */ /* 0x000fe2000bf01270 */
[----:B------:R-:W-:Y:S01]  /*3900*/  UMOV UR62, 0x0 ;  /* 0x00000000003e7882 */ /* 0x000fe20000000000 */
        /* <DEDUP_REMOVED lines=9> */
[----:B------:R-:W-:-:S02]  /*39a0*/  ULOP3.LUT UR44, UR5, 0x10000, URZ, 0xfc, !UPT ;  /* 0x00010000052c7892 */ /* 0x000fc4000f8efcff */
[----:B------:R-:W-:Y:S02]  /*39b0*/  ULOP3.LUT UR45, UR45, 0x10000, URZ, 0xfc, !UPT ;  /* 0x000100002d2d7892 */ /* 0x000fe4000f8efcff */
[----:B------:R-:W-:Y:S01]  /*39c0*/  USEL UR66, UR64, 0x1, !UP0 ;  /* 0x0000000140427887 */ /* 0x000fe2000c000000 */
[----:B------:R-:W-:Y:S01]  /*39d0*/  UMOV UR52, 0x0 ;  /* 0x0000000000347882 */ /* 0x000fe20000000000 */
[----:B------:R-:W-:Y:S01]  /*39e0*/  UMOV UR53, 0x10200490 ;  /* 0x1020049000357882 */ /* 0x000fe20000000000 */
[----:B------:R-:W-:Y:S01]  /*39f0*/  UMOV UR50, 0x0 ;  /* 0x0000000000327882 */ /* 0x000fe20000000000 */
[----:B------:R-:W-:Y:S01]  /*3a00*/  UMOV UR51, 0x10200490 ;  /* 0x1020049000337882 */ /* 0x000fe20000000000 */
[----:B------:R-:W-:Y:S01]  /*3a10*/  UMOV UR48, 0x0 ;  /* 0x0000000000307882 */ /* 0x000fe20000000000 */
[----:B-1----:R-:W-:Y:S01]  /*3a20*/  R2UR UR67, R0 ;  /* 0x00000000004372ca */ /* 0x002fe200000e0000 */
[----:B------:R-:W-:-:S14]  /*3a30*/  UMOV UR49, 0x10200490 ;  /* 0x1020049000317882 */ /* 0x000fdc0000000000 */
.L_x_77:
[C---:B------:R-:W-:Y:S02]  /*3a40*/  LEA R0, R8.reuse, UR41, 0x3 ;  /* 0x0000002908007c11 */ /* 0x040fe4000f8e18ff */
[----:B------:R-:W-:Y:S02]  /*3a50*/  SHF.L.U32 R5, R3, 0x1f, RZ ;  /* 0x0000001f03057819 */ /* 0x000fe400000006ff */
[----:B------:R-:W-:Y:S02]  /*3a60*/  LEA R4, R8, UR41, 0x4 ;  /* 0x0000002908047c11 */ /* 0x000fe4000f8e20ff */
[----:B------:R-:W1:Y:S02]  /*3a70*/  SYNCS.PHASECHK.TRANS64.TRYWAIT P0, [R0+URZ+0x80], R5 ;  /* 0x00008005000075a7 */ /* 0x000e6400080011ff */
[----:B-1-3--:R-:W-:Y:S05]  /*3a80*/  @!P0 BRA `(.L_x_70) ;  /* 0x0000006400f48947 */ /* 0x00afea0003800000 */
.L_x_168:
[----:B-1----:R-:W1:Y:S01]  /*3a90*/  LDS.128 R4, [R4+0x110] ;  /* 0x0001100004047984 */ /* 0x002e620000000c00 */
[----:B------:R-:W-:Y:S02]  /*3aa0*/  VIADD R0, R0, 0x90 ;  /* 0x0000009000007836 */ /* 0x000fe40000000000 */
[----:B------:R-:W-:Y:S01]  /*3ab0*/  VIADD R8, R8, 0x1 ;  /* 0x0000000108087836 */ /* 0x000fe20000000000 */
[----:B------:R-:W-:Y:S01]  /*3ac0*/  @!PT LDS RZ, [RZ] ;  /* 0x00000000fffff984 */ /* 0x000fe20000000800 */
[----:B------:R-:W-:Y:S01]  /*3ad0*/  @!PT LDS RZ, [RZ] ;  /* 0x00000000fffff984 */ /* 0x000fe20000000800 */
[----:B------:R-:W-:Y:S01]  /*3ae0*/  @!PT LDS RZ, [RZ] ;  /* 0x00000000fffff984 */ /* 0x000fe20000000800 */
[----:B------:R-:W-:Y:S01]  /*3af0*/  @!PT LDS RZ, [RZ] ;  /* 0x00000000fffff984 */ /* 0x000fe20000000800 */
[----:B------:R2:W-:Y:S06]  /*3b00*/  MEMBAR.ALL.CTA ;  /* 0x0000000000007992 */ /* 0x0005ec0000008000 */
[----:B--2---:R-:W2:Y:S01]  /*3b10*/  FENCE.VIEW.ASYNC.S ;  /* 0x00000000000073c6 */ /* 0x004ea20000000000 */
[----:B------:R-:W-:-:S04]  /*3b20*/  PRMT R0, RZ, 0x654, R0 ;  /* 0x00000654ff007816 */ /* 0x000fc80000000000 */
[----:B--2---:R2:W-:Y:S01]  /*3b30*/  SYNCS.ARRIVE.TRANS64.RED.A1T0 RZ, [R0+URZ], RZ ;  /* 0x000000ff00ff79a7 */ /* 0x0045e200081004ff */
[----:B-1----:R-:W-:Y:S01]  /*3b40*/  LOP3.LUT P1, RZ, R6, 0x1, RZ, 0xc0, !PT ;  /* 0x0000000106ff7812 */ /* 0x002fe2000782c0ff */
[----:B--2---:R-:W-:-:S12]  /*3b50*/  BRA.U UP3, `(.L_x_71) ;  /* 0x0000000503587547 */ /* 0x004fd8000b800000 */
[----:B------:R-:W1:Y:S01]  /*3b60*/  LDCU UR4, c[0x0][0x38c] ;  /* 0x00007180ff0477ac */ /* 0x000e620008000800 */
[----:B------:R-:W-:Y:S02]  /*3b70*/  PLOP3.LUT P2, PT, PT, PT, PT, 0x80, 0x8 ;  /* 0x000000000008781c */ /* 0x000fe40003f4f070 */
[----:B------:R-:W-:Y:S01]  /*3b80*/  SHF.L.U32 R5, R9, 0x1f, RZ ;  /* 0x0000001f09057819 */ /* 0x000fe200000006ff */
[----:B------:R-:W-:Y:S02]  /*3b90*/  ULEA UR46, UR47, UR41, 0x3 ;  /* 0x000000292f2e7291 */ /* 0x000fe4000f8e18ff */
[----:B------:R-:W-:Y:S02]  /*3ba0*/  ULEA UR36, UR47, UR67, 0x7 ;  /* 0x000000432f247291 */ /* 0x000fe4000f8e38ff */
[----:B-1----:R-:W-:-:S06]  /*3bb0*/  UISETP.GE.AND UP0, UPT, UR4, 0x1, UPT ;  /* 0x000000010400788c */ /* 0x002fcc000bf06270 */
[----:B------:R-:W-:-:S05]  /*3bc0*/  PLOP3.LUT P0, PT, PT, PT, UP0, 0x80, 0x8 ;  /* 0x000000000008781c */ /* 0x000fca0003f0f008 */
[----:B------:R-:W-:-:S08]  /*3bd0*/  @UP0 ULEA UR4, UR38, UR41, 0x3 ;  /* 0x0000002926040291 */ /* 0x000fd0000f8e18ff */
[----:B------:R-:W-:-:S04]  /*3be0*/  @P0 SHF.L.U32 R0, R2, 0x1f, RZ ;  /* 0x0000001f02000819 */ /* 0x000fc800000006ff */
[----:B------:R1:W2:Y:S01]  /*3bf0*/  @P0 SYNCS.PHASECHK.TRANS64.TRYWAIT P2, [UR4], R0 ;  /* 0x00000000ff0005a7 */ /* 0x0002a20008041104 */
[----:B------:R-:W3:Y:S02]  /*3c00*/  SYNCS.PHASECHK.TRANS64.TRYWAIT P0, [UR46+0xc0], R5 ;  /* 0x0000c005ff0075a7 */ /* 0x000ee4000800112e */
[----:B-123--:R-:W-:Y:S05]  /*3c10*/  @!P0 BRA `(.L_x_72) ;  /* 0x0000006400a48947 */ /* 0x00efea0003800000 */
.L_x_170:
[----:B------:R-:W-:Y:S01]  /*3c20*/  UMOV UR42, UR37 ;  /* 0x00000025002a7c82 */ /* 0x000fe20008000000 */
[----:B------:R-:W-:Y:S05]  /*3c30*/  BRA.U !UP0, `(.L_x_73) ;  /* 0x0000000508107547 */ /* 0x000fea000b800000 */
[----:B------:R-:W-:Y:S02]  /*3c40*/  UIADD3 UR42, UPT, UPT, UR66, UR37, URZ ;  /* 0x00000025422a7290 */ /* 0x000fe4000fffe0ff */
[----:B------:R-:W-:Y:S01]  /*3c50*/  UPLOP3.LUT UP2, UPT, UPT, UPT, UPT, 0x40, 0x4 ;  /* 0x000000000004789c */ /* 0x000fe20003f4e870 */
[----:B------:R-:W-:Y:S01]  /*3c60*/  UMOV UR39, UR64 ;  /* 0x0000004000277c82 */ /* 0x000fe20008000000 */
[----:B------:R-:W-:-:S09]  /*3c70*/  UMOV UR5, UR38 ;  /* 0x0000002600057c82 */ /* 0x000fd20008000000 */
.L_x_76:
[----:B------:R-:W-:Y:S01]  /*3c80*/  ULEA UR7, UR5, UR41, 0x3 ;  /* 0x0000002905077291 */ /* 0x000fe2000f8e18ff */
[----:B--23--:R-:W-:Y:S11]  /*3c90*/  @P2 BRA `(.L_x_74) ;  /* 0x00000000000c2947 */ /* 0x00cff60003800000 */
[----:B-1----:R-:W-:Y:S04]  /*3ca0*/  SHF.L.U32 R5, R2, 0x1f, RZ ;  /* 0x0000001f02057819 */ /* 0x002fe800000006ff */
[----:B------:R-:W1:Y:S02]  /*3cb0*/  SYNCS.PHASECHK.TRANS64.TRYWAIT P0, [UR7], R5 ;  /* 0x00000005ff0075a7 */ /* 0x000e640008001107 */
[----:B-1----:R-:W-:Y:S05]  /*3cc0*/  @!P0 BRA `(.L_x_75) ;  /* 0x0000006400908947 */ /* 0x002fea0003800000 */
.L_x_74:
[----:B------:R-:W-:Y:S01]  /*3cd0*/  UISETP.NE.AND UP0, UPT, UR39, 0x1, UPT ;  /* 0x000000012700788c */ /* 0x000fe2000bf05270 */
[----:B------:R-:W-:Y:S01]  /*3ce0*/  PLOP3.LUT P2, PT, PT, PT, PT, 0x80, 0x8 ;  /* 0x000000000008781c */ /* 0x000fe20003f4f070 */
[----:B------:R-:W-:Y:S02]  /*3cf0*/  UIADD3 UR4, UPT, UPT, UR5, 0x1, URZ ;  /* 0x0000000105047890 */ /* 0x000fe4000fffe0ff */
[----:B------:R-:W-:Y:S02]  /*3d00*/  UIADD3 UR40, UPT, UPT, UR7, 0x18, URZ ;  /* 0x0000001807287890 */ /* 0x000fe4000fffe0ff */
[----:B------:R-:W-:Y:S01]  /*3d10*/  UISETP.NE.AND UP1, UPT, UR4, 0x3, UPT ;  /* 0x000000030400788c */ /* 0x000fe2000bf25270 */
[----:B------:R-:W-:Y:S01]  /*3d20*/  PLOP3.LUT P0, PT, PT, PT, UP0, 0x80, 0x8 ;  /* 0x000000000008781c */ /* 0x000fe20003f0f008 */
[----:B------:R-:W-:Y:S02]  /*3d30*/  UIADD3 UR37, UPT, UPT, UR37, 0x1, URZ ;  /* 0x0000000125257890 */ /* 0x000fe4000fffe0ff */
[----:B------:R-:W-:Y:S02]  /*3d40*/  USEL UR6, URZ, 0x1, UP1 ;  /* 0x00000001ff067887 */ /* 0x000fe40008800000 */
[----:B------:R-:W-:Y:S02]  /*3d50*/  USEL UR38, UR4, URZ, UP1 ;  /* 0x000000ff04267287 */ /* 0x000fe40008800000 */
[----:B------:R-:W-:Y:S02]  /*3d60*/  UIADD3 UR39, UPT, UPT, UR39, -0x1, URZ ;  /* 0xffffffff27277890 */ /* 0x000fe4000fffe0ff */
[----:B------:R-:W-:Y:S01]  /*3d70*/  @UP0 ULEA UR4, UR38, UR41, 0x3 ;  /* 0x0000002926040291 */ /* 0x000fe2000f8e18ff */
[----:B------:R-:W-:Y:S01]  /*3d80*/  LOP3.LUT R2, R2, UR6, RZ, 0x3c, !PT ;  /* 0x0000000602027c12 */ /* 0x000fe2000f8e3cff */
[----:B------:R-:W-:Y:S02]  /*3d90*/  ULEA UR6, UR5, UR45, 0xa ;  /* 0x0000002d05067291 */ /* 0x000fe4000f8e50ff */
[----:B------:R-:W-:Y:S01]  /*3da0*/  UISETP.NE.AND UP0, UPT, UR37, UR42, UPT ;  /* 0x0000002a2500728c */ /* 0x000fe2000bf05270 */
[----:B-1----:R-:W-:Y:S01]  /*3db0*/  @P0 SHF.L.U32 R0, R2, 0x1f, RZ ;  /* 0x0000001f02000819 */ /* 0x002fe200000006ff */
[----:B------:R-:W-:Y:S02]  /*3dc0*/  UIADD3 UR34, UPT, UPT, UR6, 0x2, URZ ;  /* 0x0000000206227890 */ /* 0x000fe4000fffe0ff */
[----:B------:R-:W-:Y:S01]  /*3dd0*/  UIADD3 UR30, UPT, UPT, UR6, 0x4, URZ ;  /* 0x00000004061e7890 */ /* 0x000fe2000fffe0ff */
[----:B------:R2:W3:Y:S01]  /*3de0*/  @P0 SYNCS.PHASECHK.TRANS64.TRYWAIT P2, [UR4], R0 ;  /* 0x00000000ff0005a7 */ /* 0x0004e20008041104 */
[----:B------:R-:W-:Y:S02]  /*3df0*/  ULEA UR4, UR5, UR44, 0xb ;  /* 0x0000002c05047291 */ /* 0x000fe4000f8e58ff */
[----:B------:R-:W-:Y:S02]  /*3e00*/  UIADD3 UR26, UPT, UPT, UR6, 0x6, URZ ;  /* 0x00000006061a7890 */ /* 0x000fe4000fffe0ff */
        /* <DEDUP_REMOVED lines=10> */
[----:B------:R-:W-:Y:S01]  /*3eb0*/  UIADD3 UR8, UPT, UPT, UR4, 0x406, URZ ;  /* 0x0000040604087890 */ /* 0x000fe2000fffe0ff */
[----:B------:R-:W-:Y:S01]  /*3ec0*/  UMOV UR7, 0x40004040 ;  /* 0x4000404000077882 */ /* 0x000fe20000000000 */
[----:B------:R-:W-:Y:S01]  /*3ed0*/  UMOV UR5, 0x40004040 ;  /* 0x4000404000057882 */ /* 0x000fe20000000000 */
[----:B------:R-:W-:Y:S01]  /*3ee0*/  UMOV UR35, 0x40004040 ;  /* 0x4000404000237882 */ /* 0x000fe20000000000 */
[----:B------:R1:W-:Y:S01]  /*3ef0*/  UTCHMMA.2CTA gdesc[UR4], gdesc[UR6], tmem[UR36], tmem[UR62], idesc[UR63], UP2 ;  /* 0x00ff3e06040075ea */ /* 0x0003e20009200024 */
[----:B------:R-:W-:Y:S01]  /*3f00*/  UPLOP3.LUT UP2, UPT, UPT, UPT, UPT, 0x80, 0x8 ;  /* 0x000000000008789c */ /* 0x000fe20003f4f070 */
[----:B------:R-:W-:Y:S01]  /*3f10*/  UMOV UR33, 0x40004040 ;  /* 0x4000404000217882 */ /* 0x000fe20000000000 */
[----:B------:R-:W-:Y:S01]  /*3f20*/  UMOV UR31, 0x40004040 ;  /* 0x40004040001f7882 */ /* 0x000fe20000000000 */
[----:B------:R2:W-:Y:S01]  /*3f30*/  UTCHMMA.2CTA gdesc[UR32], gdesc[UR34], tmem[UR36], tmem[UR60], idesc[UR61], UPT ;  /* 0x00ff3c22200075ea */ /* 0x0005e2000ba00024 */
        /* <DEDUP_REMOVED lines=14> */
[----:B------:R-:W-:Y:S01]  /*4020*/  UMOV UR9, 0x40004040 ;  /* 0x4000404000097882 */ /* 0x000fe20000000000 */
[----:B------:R2:W-:Y:S01]  /*4030*/  UTCHMMA.2CTA gdesc[UR12], gdesc[UR14], tmem[UR36], tmem[UR50], idesc[UR51], UPT ;  /* 0x00ff320e0c0075ea */ /* 0x0005e2000ba00024 */
[----:B------:R2:W-:Y:S01]  /*4040*/  UTCHMMA.2CTA gdesc[UR8], gdesc[UR10], tmem[UR36], tmem[UR48], idesc[UR49], UPT ;  /* 0x00ff300a080075ea */ /* 0x0005e2000ba00024 */
[----:B------:R2:W-:Y:S01]  /*4050*/  UTCBAR.2CTA.MULTICAST [UR40], URZ, UR43 ;  /* 0x000000ff280073e9 */ /* 0x0005e2000820082b */
[----:B-1----:R-:W-:Y:S01]  /*4060*/  UMOV UR5, UR38 ;  /* 0x0000002600057c82 */ /* 0x002fe20008000000 */
[----:B------:R-:W-:Y:S05]  /*4070*/  BRA.U UP0, `(.L_x_76) ;  /* 0xfffffffd00007547 */ /* 0x000fea000b83ffff */
.L_x_73:
[----:B------:R-:W-:Y:S01]  /*4080*/  UIADD3 UR4, UPT, UPT, UR46, 0xa0, URZ ;  /* 0x000000a02e047890 */ /* 0x000fe2000fffe0ff */
[----:B------:R-:W-:-:S08]  /*4090*/  UMOV UR37, UR42 ;  /* 0x0000002a00257c82 */ /* 0x000fd00008000000 */
[----:B------:R4:W-:Y:S01]  /*40a0*/  UTCBAR.2CTA.MULTICAST [UR4], URZ, UR65 ;  /* 0x000000ff040073e9 */ /* 0x0009e20008200841 */
[----:B------:R-:W-:Y:S02]  /*40b0*/  NOP ;  /* 0x0000000000007918 */ /* 0x000fe40000000000 */
.L_x_71:
[----:B----4-:R-:W-:Y:S01]  /*40c0*/  UIADD3 UR4, UPT, UPT, UR47, 0x1, URZ ;  /* 0x000000012f047890 */ /* 0x010fe2000fffe0ff */
[----:B------:R-:W-:-:S03]  /*40d0*/  ISETP.NE.AND P0, PT, R8, 0x2, PT ;  /* 0x000000020800780c */ /* 0x000fc60003f05270 */
[----:B------:R-:W-:Y:S01]  /*40e0*/  UISETP.NE.AND UP0, UPT, UR4, 0x4, UPT ;  /* 0x000000040400788c */ /* 0x000fe2000bf05270 */
[----:B-12---:R-:W-:Y:S02]  /*40f0*/  SEL R0, RZ, 0x1, P0 ;  /* 0x00000001ff007807 */ /* 0x006fe40000000000 */
[----:B------:R-:W-:Y:S01]  /*4100*/  SEL R8, R8, RZ, P0 ;  /* 0x000000ff08087207 */ /* 0x000fe20000000000 */
[----:B------:R-:W-:Y:S01]  /*4110*/  USEL UR5, URZ, 0x1, UP0 ;  /* 0x00000001ff057887 */ /* 0x000fe20008000000 */
[----:B------:R-:W-:Y:S01]  /*4120*/  LOP3.LUT R3, R3, R0, RZ, 0x3c, !PT ;  /* 0x0000000003037212 */ /* 0x000fe200078e3cff */
[----:B------:R-:W-:-:S04]  /*4130*/  USEL UR47, UR4, URZ, UP0 ;  /* 0x000000ff042f7287 */ /* 0x000fc80008000000 */
[----:B------:R-:W-:Y:S01]  /*4140*/  LOP3.LUT R9, R9, UR5, RZ, 0x3c, !PT ;  /* 0x0000000509097c12 */ /* 0x000fe2000f8e3cff */
[----:B------:R-:W-:Y:S07]  /*4150*/  @P1 BRA `(.L_x_77) ;  /* 0xfffffff800381947 */ /* 0x000fee000383ffff */
[----:B------:R-:W1:Y:S01]  /*4160*/  S2UR UR8, SR_CgaCtaId ;  /* 0x00000000000879c3 */ /* 0x000e620000008800 */
[----:B------:R-:W-:Y:S01]  /*4170*/  ELECT P0, URZ, PT ;  /* 0x0000000000ff782f */ /* 0x000fe20003800000 */
[----:B------:R-:W-:Y:S01]  /*4180*/  HFMA2 R0, -RZ, RZ, 0, 5.9604644775390625e-08 ;  /* 0x00000001ff007431 */ /* 0x000fe200000001ff */
[----:B------:R-:W-:-:S05]  /*4190*/  UMOV UR4, 0x40 ;  /* 0x0000004000047882 */ /* 0x000fca0000000000 */
[----:B------:R-:W-:Y:S01]  /*41a0*/  UVIRTCOUNT.DEALLOC.SMPOOL 0x80 ;  /* 0x000000800000784c */ /* 0x000fe20000000000 */
[----:B------:R-:W-:Y:S02]  /*41b0*/  UISETP.NE.AND UP1, UPT, UR68, URZ, UPT ;  /* 0x000000ff4400728c */ /* 0x000fe4000bf25270 */
[----:B-1----:R-:W-:-:S09]  /*41c0*/  ULEA UR8, UR8, UR4, 0x18 ;  /* 0x0000000408087291 */ /* 0x002fd2000f8ec0ff */
[----:B------:R1:W-:Y:S01]  /*41d0*/  @P0 STS.U8 [UR8+0x1c], R0 ;  /* 0x00001c00ff000988 */ /* 0x0003e20008000008 */
[----:B------:R-:W-:Y:S05]  /*41e0*/  BRA.U UP1, `(.L_x_78) ;  /* 0x0000000101a07547 */ /* 0x000fea000b800000 */
[----:B------:R-:W-:Y:S01]  /*41f0*/  UIADD3 UR7, UPT, UPT, UR41, 0xc0, URZ ;  /* 0x000000c029077890 */ /* 0x000fe2000fffe0ff */
[----:B------:R-:W-:-:S03]  /*4200*/  SHF.L.U32 R3, R9, 0x1f, RZ ;  /* 0x0000001f09037819 */ /* 0x000fc600000006ff */
[----:B------:R-:W-:-:S09]  /*4210*/  ULEA UR4, UR47, UR7, 0x3 ;  /* 0x000000072f047291 */ /* 0x000fd2000f8e18ff */
[----:B------:R-:W2:Y:S02]  /*4220*/  SYNCS.PHASECHK.TRANS64.TRYWAIT P0, [UR4], R3 ;  /* 0x00000003ff0075a7 */ /* 0x000ea40008001104 */
[----:B--2---:R-:W-:Y:S05]  /*4230*/  @!P0 BRA `(.L_x_79) ;  /* 0x00000060004c8947 */ /* 0x004fea0003800000 */
.L_x_173:
        /* <DEDUP_REMOVED lines=9> */
.L_x_175:
        /* <DEDUP_REMOVED lines=9> */
.L_x_177:
[----:B------:R-:W-:-:S04]  /*4360*/  UIADD3 UR4, UPT, UPT, UR4, 0x1, URZ ;  /* 0x0000000104047890 */ /* 0x000fc8000fffe0ff */
[----:B------:R-:W-:-:S04]  /*4370*/  UISETP.NE.AND UP0, UPT, UR4, 0x4, UPT ;  /* 0x000000040400788c */ /* 0x000fc8000bf05270 */
[----:B------:R-:W-:Y:S02]  /*4380*/  USEL UR5, URZ, 0x1, UP0 ;  /* 0x00000001ff057887 */ /* 0x000fe40008000000 */
[----:B------:R-:W-:-:S04]  /*4390*/  USEL UR4, UR4, URZ, UP0 ;  /* 0x000000ff04047287 */ /* 0x000fc80008000000 */
[----:B------:R-:W-:Y:S01]  /*43a0*/  ULEA UR4, UR4, UR7, 0x3 ;  /* 0x0000000704047291 */ /* 0x000fe2000f8e18ff */
[----:B-1----:R-:W-:-:S04]  /*43b0*/  LOP3.LUT R3, R2, UR5, RZ, 0x3c, !PT ;  /* 0x0000000502037c12 */ /* 0x002fc8000f8e3cff */
[----:B------:R-:W-:Y:S01]  /*43c0*/  SHF.L.U32 R3, R3, 0x1f, RZ ;  /* 0x0000001f03037819 */ /* 0x000fe200000006ff */
[----:B------:R-:W-:-:S04]  /*43d0*/  IMAD.U32 R0, RZ, RZ, UR4 ;  /* 0x00000004ff007e24 */ /* 0x000fc8000f8e00ff */
[----:B------:R1:W2:Y:S03]  /*43e0*/  SYNCS.PHASECHK.TRANS64.TRYWAIT P0, [R0+URZ], R3 ;  /* 0x00000003000075a7 */ /* 0x0002a600080011ff */
[----:B--2---:R-:W-:Y:S05]  /*43f0*/  @!P0 NANOSLEEP.SYNCS 0x989680 ;  /* 0x009896800000895d */ /* 0x004fea0003900000 */
[----:B------:R-:W2:Y:S02]  /*4400*/  @!P0 SYNCS.PHASECHK.TRANS64 P0, [R0+URZ], R3 ;  /* 0x00000003000085a7 */ /* 0x000ea400080010ff */
[----:B--2---:R-:W-:Y:S05]  /*4410*/  @P0 BRA `(.L_x_82) ;  /* 0x0000000000200947 */ /* 0x004fea0003800000 */
.L_x_83:
[----:B--2---:R2:W4:Y:S02]  /*4420*/  SYNCS.PHASECHK.TRANS64.TRYWAIT P0, [R0+URZ], R3 ;  /* 0x00000003000075a7 */ /* 0x00452400080011ff */
[----:B----4-:R-:W-:Y:S05]  /*4430*/  @!P0 NANOSLEEP.SYNCS 0x989680 ;  /* 0x009896800000895d */ /* 0x010fea0003900000 */
[----:B------:R-:W4:Y:S02]  /*4440*/  @!P0 SYNCS.PHASECHK.TRANS64 P0, [R0+URZ], R3 ;  /* 0x00000003000085a7 */ /* 0x000f2400080010ff */
[----:B----4-:R-:W-:Y:S05]  /*4450*/  @!P0 BRA `(.L_x_83) ;  /* 0xfffffffc00f08947 */ /* 0x010fea000383ffff */
[----:B------:R-:W-:Y:S05]  /*4460*/  BRA `(.L_x_82) ;  /* 0x00000000000c7947 */ /* 0x000fea0003800000 */
.L_x_78:
[----:B------:R-:W-:-:S04]  /*4470*/  UIADD3 UR4, UPT, UPT, UR41, 0x100, URZ ;  /* 0x0000010029047890 */ /* 0x000fc8000fffe0ff */
[----:B------:R-:W-:-:S09]  /*4480*/  UPRMT UR4, UR69, 0x654, UR4 ;  /* 0x0000065445047896 */ /* 0x000fd20008000004 */
[----:B------:R-:W-:Y:S03]  /*4490*/  SYNCS.ARRIVE.TRANS64.RED.A1T0 RZ, [UR4], RZ ;  /* 0x000000ffffff79a7 */ /* 0x000fe60008100404 */
.L_x_82:
[----:B-12---:R-:W-:Y:S01]  /*44a0*/  SHF.L.U32 R3, RZ, 0x1f, RZ ;  /* 0x0000001fff037819 */ /* 0x006fe200000006ff */
[----:B------:R-:W-:Y:S01]  /*44b0*/  UIADD3 UR4, UPT, UPT, UR41, 0x100, URZ ;  /* 0x0000010029047890 */ /* 0x000fe2000fffe0ff */
[----:B------:R-:W-:Y:S02]  /*44c0*/  PLOP3.LUT P0, PT, PT, PT, UP1, 0x80, 0x8 ;  /* 0x000000000008781c */ /* 0x000fe40003f0f018 */
[----:B------:R-:W1:Y:S02]  /*44d0*/  SYNCS.PHASECHK.TRANS64.TRYWAIT P1, [UR41+0x100], R3 ;  /* 0x00010003ff0075a7 */ /* 0x000e640008021129 */
[----:B-1----:R-:W-:Y:S09]  /*44e0*/  @!P1 BRA `(.L_x_84) ;  /* 0x0000005c00e89947 */ /* 0x002ff20003800000 */
.L_x_179:
[----:B------:R-:W-:Y:S01]  /*44f0*/  @!UP1 UPRMT UR4, UR69, 0x654, UR4 ;  /* 0x0000065445049896 */ /* 0x000fe20008000004 */
[----:B------:R-:W-:Y:S01]  /*4500*/  UMOV UR5, 0xffff ;  /* 0x0000ffff00057882 */ /* 0x000fe20000000000 */
[----:B------:R-:W-:-:S07]  /*4510*/  UMOV UR6, 0x1 ;  /* 0x0000000100067882 */ /* 0x000fce0000000000 */
[----:B------:R-:W-:Y:S01]  /*4520*/  @!P0 SYNCS.ARRIVE.TRANS64.RED.A1T0 RZ, [UR4], RZ ;  /* 0x000000ffffff89a7 */ /* 0x000fe20008100404 */
[----:B------:R-:W-:Y:S01]  /*4530*/  NOP ;  /* 0x0000000000007918 */ /* 0x000fe20000000000 */
[----:B-1----:R-:W1:Y:S01]  /*4540*/  LDS R0, [UR8+0x14] ;  /* 0x00001408ff007984 */ /* 0x002e620008000800 */
[----:B------:R-:W-:-:S04]  /*4550*/  ULOP3.LUT UR4, UR67, 0xffff, URZ, 0xc0, !UPT ;  /* 0x0000ffff43047892 */ /* 0x000fc8000f8ec0ff */
[----:B------:R-:W-:-:S04]  /*4560*/  USHF.R.U32.HI UR4, URZ, 0x5, UR4 ;  /* 0x00000005ff047899 */ /* 0x000fc80008011604 */
[----:B------:R-:W-:Y:S02]  /*4570*/  USHF.L.U32 UR5, UR5, UR4, URZ ;  /* 0x0000000405057299 */ /* 0x000fe400080006ff */
[----:B------:R-:W-:-:S04]  /*4580*/  USHF.L.U32 UR4, UR6, UR4, URZ ;  /* 0x0000000406047299 */ /* 0x000fc800080006ff */
[----:B-1----:R-:W-:-:S04]  /*4590*/  LOP3.LUT R0, R0, UR5, RZ, 0xc0, !PT ;  /* 0x0000000500007c12 */ /* 0x002fc8000f8ec0ff */
[----:B------:R-:W-:-:S13]  /*45a0*/  ISETP.NE.AND P0, PT, R0, UR5, PT ;  /* 0x0000000500007c0c */ /* 0x000fda000bf05270 */
[----:B------:R-:W-:Y:S05]  /*45b0*/  @P0 BRA `(.L_x_85) ;  /* 0x0000000000580947 */ /* 0x000fea0003800000 */
[----:B------:R-:W1:Y:S02]  /*45c0*/  LDS R0, [UR8+0x18] ;  /* 0x00001808ff007984 */ /* 0x000e640008000800 */
[----:B-1----:R-:W-:-:S04]  /*45d0*/  LOP3.LUT R0, R0, UR4, RZ, 0xc0, !PT ;  /* 0x0000000400007c12 */ /* 0x002fc8000f8ec0ff */
[----:B------:R-:W-:-:S13]  /*45e0*/  ISETP.NE.AND P0, PT, R0, UR4, PT ;  /* 0x0000000400007c0c */ /* 0x000fda000bf05270 */
[----:B------:R-:W-:Y:S05]  /*45f0*/  @P0 BRA `(.L_x_86) ;  /* 0x00000000003c0947 */ /* 0x000fea0003800000 */
[----:B------:R-:W1:Y:S01]  /*4600*/  S2R R2, SR_LANEID ;  /* 0x0000000000027919 */ /* 0x000e620000000000 */
[----:B------:R-:W-:Y:S01]  /*4610*/  ULOP3.LUT UR5, URZ, UR5, URZ, 0x33, !UPT ;  /* 0x00000005ff057292 */ /* 0x000fe2000f8e33ff */
[----:B------:R-:W-:Y:S01]  /*4620*/  LOP3.LUT R4, RZ, UR4, RZ, 0x33, !PT ;  /* 0x00000004ff047c12 */ /* 0x000fe2000f8e33ff */
[----:B------:R-:W-:Y:S02]  /*4630*/  VOTEU.ANY UR4, UPT, PT ;  /* 0x0000000000047886 */ /* 0x000fe400038e0100 */
[----:B------:R-:W-:Y:S01]  /*4640*/  UFLO.U32 UR4, UR4 ;  /* 0x00000004000472bd */ /* 0x000fe200080e0000 */
[----:B------:R-:W2:Y:S01]  /*4650*/  REDUX UR6, R4 ;  /* 0x00000000040673c4 */ /* 0x000ea20000000000 */
[----:B------:R-:W-:-:S06]  /*4660*/  IMAD.U32 R0, RZ, RZ, UR5 ;  /* 0x00000005ff007e24 */ /* 0x000fcc000f8e00ff */
[----:B------:R4:W-:Y:S01]  /*4670*/  UTCATOMSWS.AND URZ, UR5 ;  /* 0x0000000500ff79e3 */ /* 0x0009e20008000000 */
[----:B------:R-:W3:Y:S01]  /*4680*/  REDUX UR7, R0 ;  /* 0x00000000000773c4 */ /* 0x000ee20000000000 */
[----:B-1----:R-:W-:Y:S01]  /*4690*/  ISETP.EQ.U32.AND P0, PT, R2, UR4, PT ;  /* 0x0000000402007c0c */ /* 0x002fe2000bf02070 */
[----:B--2---:R-:W-:Y:S01]  /*46a0*/  IMAD.U32 R2, RZ, RZ, UR6 ;  /* 0x00000006ff027e24 */ /* 0x004fe2000f8e00ff */
[----:B---3--:R-:W-:-:S11]  /*46b0*/  MOV R3, UR7 ;  /* 0x0000000700037c02 */ /* 0x008fd60008000f00 */
[----:B------:R4:W-:Y:S04]  /*46c0*/  @P0 ATOMS.AND RZ, [UR8+0x14], R3 ;  /* 0x00001403ffff098c */ /* 0x0009e8000a800008 */
[----:B------:R4:W-:Y:S01]  /*46d0*/  @P0 ATOMS.AND RZ, [UR8+0x18], R2 ;  /* 0x00001802ffff098c */ /* 0x0009e2000a800008 */
[----:B------:R-:W-:Y:S05]  /*46e0*/  BRA `(.L_x_87) ;  /* 0x0000000000147947 */ /* 0x000fea0003800000 */
.L_x_86:
[----:B------:R-:W-:Y:S02]  /*46f0*/  MOV R2, 0x4710 ;  /* 0x0000471000027802 */ /* 0x000fe40000000f00 */
[----:B---3-5:R-:W-:Y:S05]  /*4700*/  CALL.REL.NOINC `($__internal_0_$__cuda_sm10x_tcgen05_guardrail_trap_col_being_dealloced_not_returned_by_alloc) ;  /* 0x0000006000c87944 */ /* 0x028fea0003c00000 */
[----:B------:R-:W-:Y:S05]  /*4710*/  BRA `(.L_x_87) ;  /* 0x0000000000087947 */ /* 0x000fea0003800000 */
.L_x_85:
[----:B------:R-:W-:Y:S02]  /*4720*/  MOV R2, 0x4740 ;  /* 0x0000474000027802 */ /* 0x000fe40000000f00 */
[----:B---3-5:R-:W-:Y:S05]  /*4730*/  CALL.REL.NOINC `($__internal_2_$__cuda_sm10x_tcgen05_guardrail_trap_unallocated_columns_being_dealloced) ;  /* 0x0000006000d47944 */ /* 0x028fea0003c00000 */
.L_x_87:
[----:B------:R-:W-:Y:S01]  /*4740*/  NOP ;  /* 0x0000000000007918 */ /* 0x000fe20000000000 */
[----:B----4-:R-:W-:Y:S05]  /*4750*/  EXIT ;  /* 0x000000000000794d */ /* 0x010fea0003800000 */
.L_x_58:
[----:B------:R-:W-:-:S09]  /*4760*/  UISETP.NE.OR UP0, UPT, UR18, 0x3, !UP3 ;  /* 0x000000031200788c */ /* 0x000fd2000df05670 */
[----:B------:R-:W-:Y:S05]  /*4770*/  BRA.U UP0, `(.L_x_88) ;  /* 0x0000001100547547 */ /* 0x000fea000b800000 */
[----:B------:R-:W1:Y:S01]  /*4780*/  LDCU UR31, c[0x0][0x370] ;  /* 0x00006e00ff1f77ac */ /* 0x000e620008000800 */
[----:B------:R-:W2:Y:S01]  /*4790*/  LDC.64 R16, c[0x0][0x348] ;  /* 0x0000d200ff107b82 */ /* 0x000ea20000000a00 */
[----:B------:R-:W-:Y:S02]  /*47a0*/  HFMA2 R13, -RZ, RZ, 0, 0 ;  /* 0x00000000ff0d7431 */ /* 0x000fe400000001ff */
[----:B------:R-:W-:Y:S01]  /*47b0*/  IMAD.MOV.U32 R15, RZ, RZ, 0x1 ;  /* 0x00000001ff0f7424 */ /* 0x000fe200078e00ff */
[----:B------:R-:W1:Y:S01]  /*47c0*/  LDCU.128 UR48, c[0x0][0xb10] ;  /* 0x00016200ff3077ac */ /* 0x000e620008000c00 */
[----:B------:R-:W-:Y:S01]  /*47d0*/  IMAD.MOV.U32 R14, RZ, RZ, RZ ;  /* 0x000000ffff0e7224 */ /* 0x000fe200078e00ff */
[----:B------:R-:W-:Y:S01]  /*47e0*/  MOV R7, 0x2000 ;  /* 0x0000200000077802 */ /* 0x000fe20000000f00 */
[----:B------:R-:W3:Y:S01]  /*47f0*/  LDCU UR30, c[0x0][0x374] ;  /* 0x00006e80ff1e77ac */ /* 0x000ee20008000800 */
[----:B------:R-:W4:Y:S01]  /*4800*/  LDC.64 R2, c[0x0][0x888] ;  /* 0x00022200ff027b82 */ /* 0x000f220000000a00 */
[----:B------:R-:W3:Y:S01]  /*4810*/  LDCU UR15, c[0x0][0xb0c] ;  /* 0x00016180ff0f77ac */ /* 0x000ee20008000800 */
[----:B------:R-:W2:Y:S06]  /*4820*/  LDCU UR41, c[0x0][0xb20] ;  /* 0x00016400ff2977ac */ /* 0x000eac0008000800 */
[----:B------:R-:W4:Y:S01]  /*4830*/  LDC.64 R4, c[0x0][0x890] ;  /* 0x00022400ff047b82 */ /* 0x000f220000000a00 */
[----:B------:R-:W2:Y:S01]  /*4840*/  LDCU UR4, c[0x0][0xb30] ;  /* 0x00016600ff0477ac */ /* 0x000ea20008000800 */
[----:B------:R-:W-:Y:S01]  /*4850*/  UMOV UR21, 0x400 ;  /* 0x0000040000157882 */ /* 0x000fe20000000000 */
[----:B-1----:R-:W-:-:S02]  /*4860*/  UIMAD.WIDE.U32 UR6, UR31, UR48, URZ ;  /* 0x000000301f0672a5 */ /* 0x002fc4000f8e00ff */
[----:B---3--:R-:W-:Y:S02]  /*4870*/  UIMAD.WIDE.U32 UR8, UR30, UR51, URZ ;  /* 0x000000331e0872a5 */ /* 0x008fe4000f8e00ff */
[----:B------:R-:W-:Y:S02]  /*4880*/  ULEA UR21, UR47, UR21, 0x18 ;  /* 0x000000152f157291 */ /* 0x000fe4000f8ec0ff */
[----:B------:R-:W-:Y:S02]  /*4890*/  UPLOP3.LUT UP3, UPT, UPT, UPT, UPT, 0x40, 0x4 ;  /* 0x000000000004789c */ /* 0x000fe40003f6e870 */
[----:B------:R-:W-:Y:S01]  /*48a0*/  UIADD3 UR37, UPT, UPT, UR21, 0x48, URZ ;  /* 0x0000004815257890 */ /* 0x000fe2000fffe0ff */
[----:B------:R-:W-:Y:S01]  /*48b0*/  UMOV UR6, UR7 ;  /* 0x0000000700067c82 */ /* 0x000fe20008000000 */
[----:B------:R-:W-:Y:S01]  /*48c0*/  UMOV UR38, UR9 ;  /* 0x0000000900267c82 */ /* 0x000fe20008000000 */
[----:B------:R-:W-:Y:S02]  /*48d0*/  UISETP.GE.AND UP0, UPT, UR42, 0x1, UPT ;  /* 0x000000012a00788c */ /* 0x000fe4000bf06270 */
[----:B------:R-:W-:Y:S01]  /*48e0*/  UISETP.NE.AND UP4, UPT, UR42, 0x1, UPT ;  /* 0x000000012a00788c */ /* 0x000fe2000bf85270 */
[----:B------:R-:W1:Y:S01]  /*48f0*/  LDCU.64 UR22, c[0x0][0xb28] ;  /* 0x00016500ff1677ac */ /* 0x000e620008000a00 */
[----:B------:R-:W-:-:S02]  /*4900*/  UISETP.NE.AND UP6, UPT, UR15, 0x1, UPT ;  /* 0x000000010f00788c */ /* 0x000fc4000bfc5270 */
[----:B------:R-:W-:Y:S02]  /*4910*/  UISETP.NE.AND UP5, UPT, UR50, 0x1, UPT ;  /* 0x000000013200788c */ /* 0x000fe4000bfa5270 */
[----:B------:R-:W-:Y:S02]  /*4920*/  UIADD3 UR33, UPT, UPT, UR21, 0x30, URZ ;  /* 0x0000003015217890 */ /* 0x000fe4000fffe0ff */
[----:B------:R-:W-:Y:S02]  /*4930*/  UIADD3 UR25, UPT, UPT, UR21, 0x38, URZ ;  /* 0x0000003815197890 */ /* 0x000fe4000fffe0ff */
[----:B------:R-:W-:Y:S02]  /*4940*/  UIADD3 UR17, UPT, UPT, UR21, 0x40, URZ ;  /* 0x0000004015117890 */ /* 0x000fe4000fffe0ff */
[----:B------:R-:W-:Y:S02]  /*4950*/  UPRMT UR37, UR47, 0x654, UR37 ;  /* 0x000006542f257896 */ /* 0x000fe40008000025 */
[----:B------:R-:W-:-:S02]  /*4960*/  USHF.R.U32.HI UR39, URZ, UR49, UR6 ;  /* 0x00000031ff277299 */ /* 0x000fc40008011606 */
[----:B--2---:R-:W-:Y:S02]  /*4970*/  USHF.R.U32.HI UR38, URZ, UR41, UR38 ;  /* 0x00000029ff267299 */ /* 0x004fe40008011626 */
[----:B------:R-:W-:-:S11]  /*4980*/  UISETP.NE.AND UP2, UPT, UR4, 0x1, UPT ;  /* 0x000000010400788c */ /* 0x000fd6000bf45270 */
.L_x_99:
[C---:B------:R-:W-:Y:S02]  /*4990*/  LEA R12, R14.reuse, UR21, 0x3 ;  /* 0x000000150e0c7c11 */ /* 0x040fe4000f8e18ff */
[----:B------:R-:W-:Y:S02]  /*49a0*/  SHF.L.U32 R9, R13, 0x1f, RZ ;  /* 0x0000001f0d097819 */ /* 0x000fe400000006ff */
[----:B------:R-:W-:Y:S02]  /*49b0*/  LEA R10, R14, UR21, 0x4 ;  /* 0x000000150e0a7c11 */ /* 0x000fe4000f8e20ff */
[----:B--2---:R-:W2:Y:S02]  /*49c0*/  SYNCS.PHASECHK.TRANS64.TRYWAIT P0, [R12+URZ+0x80], R9 ;  /* 0x000080090c0075a7 */ /* 0x004ea400080011ff */
[----:B--2---:R-:W-:Y:S05]  /*49d0*/  @!P0 BRA `(.L_x_89) ;  /* 0x0000005800c48947 */ /* 0x004fea0003800000 */
.L_x_180:
[----:B--2---:R-:W2:Y:S01]  /*49e0*/  LDS.128 R8, [R10+0x110] ;  /* 0x000110000a087984 */ /* 0x004ea20000000c00 */
[----:B------:R-:W-:Y:S01]  /*49f0*/  UISETP.GE.AND UP0, UPT, UR42, 0x1, UPT ;  /* 0x000000012a00788c */ /* 0x000fe2000bf06270 */
[----:B------:R-:W-:Y:S01]  /*4a00*/  @!PT LDS RZ, [RZ] ;  /* 0x00000000fffff984 */ /* 0x000fe20000000800 */
[----:B------:R-:W-:Y:S01]  /*4a10*/  @!PT LDS RZ, [RZ] ;  /* 0x00000000fffff984 */ /* 0x000fe20000000800 */
[----:B------:R-:W-:Y:S01]  /*4a20*/  @!PT LDS RZ, [RZ] ;  /* 0x00000000fffff984 */ /* 0x000fe20000000800 */
[----:B------:R-:W-:Y:S01]  /*4a30*/  @!PT LDS RZ, [RZ] ;  /* 0x00000000fffff984 */ /* 0x000fe20000000800 */
[----:B------:R3:W-:Y:S06]  /*4a40*/  MEMBAR.ALL.CTA ;  /* 0x0000000000007992 */ /* 0x0007ec0000008000 */
[----:B---3--:R-:W3:Y:S01]  /*4a50*/  FENCE.VIEW.ASYNC.S ;  /* 0x00000000000073c6 */ /* 0x008ee20000000000 */
[----:B--2---:R-:W-:Y:S11]  /*4a60*/  LOP3.LUT P0, RZ, R10, 0x1, RZ, 0xc0, !PT ;  /* 0x000000010aff7812 */ /* 0x004ff6000780c0ff */
[----:B------:R-:W-:Y:S02]  /*4a70*/  @!UPT UIADD3 URZ, UPT, UPT, URZ, URZ, URZ ;  /* 0x000000fffffff290 */ /* 0x000fe4000fffe0ff */
[----:B---3--:R-:W-:Y:S01]  /*4a80*/  VOTEU.ANY UP1, P0 ;  /* 0x0000000000ff7886 */ /* 0x008fe20000020100 */
[----:B------:R-:W-:Y:S11]  /*4a90*/  PLOP3.LUT P0, PT, PT, PT, UP1, 0x80, 0x8 ;  /* 0x000000000008781c */ /* 0x000ff60003f0f018 */
[----:B------:R-:W-:Y:S02]  /*4aa0*/  @!UPT UIADD3 URZ, UPT, UPT, URZ, URZ, URZ ;  /* 0x000000fffffff290 */ /* 0x000fe4000fffe0ff */
[----:B------:R-:W-:Y:S02]  /*4ab0*/  @P0 SHF.R.U32.HI R0, RZ, 0x10, R9 ;  /* 0x00000010ff000819 */ /* 0x000fe40000011609 */
[----:B------:R-:W-:Y:S02]  /*4ac0*/  @P0 MOV R6, R8 ;  /* 0x0000000800060202 */ /* 0x000fe40000000f00 */
[----:B------:R-:W-:Y:S01]  /*4ad0*/  @P0 R2UR UR4, R0 ;  /* 0x00000000000402ca */ /* 0x000fe200000e0000 */
[----:B------:R-:W-:Y:S01]  /*4ae0*/  VIADD R0, R12, 0x90 ;  /* 0x000000900c007836 */ /* 0x000fe20000000000 */
[----:B------:R-:W-:Y:S02]  /*4af0*/  @P0 LOP3.LUT R8, R9, 0xffff, RZ, 0xc0, !PT ;  /* 0x0000ffff09080812 */ /* 0x000fe400078ec0ff */
[----:B------:R-:W-:Y:S02]  /*4b00*/  @P0 R2UR UR6, R6 ;  /* 0x00000000060602ca */ /* 0x000fe400000e0000 */
[----:B------:R-:W-:Y:S02]  /*4b10*/  PRMT R0, RZ, 0x654, R0 ;  /* 0x00000654ff007816 */ /* 0x000fe40000000000 */
[----:B------:R-:W-:Y:S02]  /*4b20*/  @P0 R2UR UR5, R8 ;  /* 0x00000000080502ca */ /* 0x000fe400000e0000 */
[----:B------:R2:W-:Y:S03]  /*4b30*/  SYNCS.ARRIVE.TRANS64.RED.A1T0 RZ, [R0+URZ], RZ ;  /* 0x000000ff00ff79a7 */ /* 0x0005e600081004ff */
[----:B------:R-:W-:Y:S04]  /*4b40*/  @UP1 UMOV UR29, UR4 ;  /* 0x00000004001d1c82 */ /* 0x000fe80008000000 */
[----:B------:R-:W-:Y:S04]  /*4b50*/  @UP1 UMOV UR14, UR6 ;  /* 0x00000006000e1c82 */ /* 0x000fe80008000000 */
[----:B------:R-:W-:Y:S01]  /*4b60*/  @UP1 UMOV UR13, UR5 ;  /* 0x00000005000d1c82 */ /* 0x000fe20008000000 */
[----:B------:R-:W-:Y:S05]  /*4b70*/  BRA.U !UP0, `(.L_x_90) ;  /* 0x0000000108a47547 */ /* 0x000fea000b800000 */
[----:B------:R-:W-:Y:S02]  /*4b80*/  UIMAD.WIDE.U32 UR18, UR13, UR51, URZ ;  /* 0x000000330d1272a5 */ /* 0x000fe4000f8e00ff */
[----:B------:R-:W-:Y:S02]  /*4b90*/  UIMAD.WIDE.U32 UR26, UR14, UR48, URZ ;  /* 0x000000300e1a72a5 */ /* 0x000fe4000f8e00ff */
[----:B------:R-:W-:Y:S02]  /*4ba0*/  USEL UR4, UR30, UR38, !UP5 ;  /* 0x000000261e047287 */ /* 0x000fe4000e800000 */
[----:B------:R-:W-:Y:S02]  /*4bb0*/  USEL UR7, UR31, UR39, !UP6 ;  /* 0x000000271f077287 */ /* 0x000fe4000f000000 */
[----:B-1----:R-:W-:Y:S02]  /*4bc0*/  UIMAD.WIDE.U32 UR8, UR4, UR22, URZ ;  /* 0x00000016040872a5 */ /* 0x002fe4000f8e00ff */
[----:B------:R-:W-:Y:S01]  /*4bd0*/  UIMAD.WIDE.U32 UR10, UR7, UR22, URZ ;  /* 0x00000016070a72a5 */ /* 0x000fe2000f8e00ff */
[----:B------:R-:W-:Y:S02]  /*4be0*/  UMOV UR5, UR19 ;  /* 0x0000001300057c82 */ /* 0x000fe40008000000 */
[----:B------:R-:W-:Y:S03]  /*4bf0*/  USHF.R.U32.HI UR6, URZ, UR41, UR5 ;  /* 0x00000029ff067299 */ /* 0x000fe60008011605 */
[----:B------:R-:W-:Y:S01]  /*4c00*/  UMOV UR5, UR27 ;  /* 0x0000001b00057c82 */ /* 0x000fe20008000000 */
[----:B------:R-:W-:Y:S02]  /*4c10*/  USEL UR6, UR13, UR6, !UP5 ;  /* 0x000000060d067287 */ /* 0x000fe4000e800000 */
[----:B------:R-:W-:Y:S03]  /*4c20*/  USHF.R.U32.HI UR12, URZ, UR49, UR5 ;  /* 0x00000031ff0c7299 */ /* 0x000fe60008011605 */
[----:B------:R-:W-:Y:S02]  /*4c30*/  UMOV UR5, UR9 ;  /* 0x0000000900057c82 */ /* 0x000fe40008000000 */
[----:B------:R-:W-:Y:S03]  /*4c40*/  @UP4 USHF.R.U32.HI UR4, URZ, UR23, UR5 ;  /* 0x00000017ff044299 */ /* 0x000fe60008011605 */
[----:B------:R-:W-:Y:S01]  /*4c50*/  UMOV UR5, UR11 ;  /* 0x0000000b00057c82 */ /* 0x000fe20008000000 */
[----:B------:R-:W-:Y:S02]  /*4c60*/  UIMAD UR4, UR42, UR4, URZ ;  /* 0x000000042a0472a4 */ /* 0x000fe4000f8e02ff */
[----:B------:R-:W-:Y:S02]  /*4c70*/  @UP4 USHF.R.U32.HI UR7, URZ, UR23, UR5 ;  /* 0x00000017ff074299 */ /* 0x000fe40008011605 */
[----:B------:R-:W-:Y:S02]  /*4c80*/  UIMAD.WIDE.U32 UR10, UR6, UR22, URZ ;  /* 0x00000016060a72a5 */ /* 0x000fe4000f8e00ff */
[----:B------:R-:W-:Y:S02]  /*4c90*/  USEL UR5, UR14, UR12, !UP6 ;  /* 0x0000000c0e057287 */ /* 0x000fe4000f000000 */
[----:B------:R-:W-:Y:S02]  /*4ca0*/  UIMAD UR8, UR42, UR7, URZ ;  /* 0x000000072a0872a4 */ /* 0x000fe4000f8e02ff */
[----:B------:R-:W-:Y:S03]  /*4cb0*/  UISETP.GE.AND UP0, UPT, UR6, UR4, UPT ;  /* 0x000000040600728c */ /* 0x000fe6000bf06270 */
[----:B------:R-:W-:Y:S01]  /*4cc0*/  UMOV UR4, UR11 ;  /* 0x0000000b00047c82 */ /* 0x000fe20008000000 */
[----:B------:R-:W-:Y:S02]  /*4cd0*/  UISETP.GE.OR UP0, UPT, UR5, UR8, UP0 ;  /* 0x000000080500728c */ /* 0x000fe40008706670 */
[----:B------:R-:W-:Y:S02]  /*4ce0*/  USHF.R.U32.HI UR4, URZ, UR23, UR4 ;  /* 0x00000017ff047299 */ /* 0x000fe40008011604 */
[----:B------:R-:W-:Y:S02]  /*4cf0*/  UIMAD.WIDE.U32 UR8, UR5, UR22, URZ ;  /* 0x00000016050872a5 */ /* 0x000fe4000f8e00ff */
[----:B------:R-:W-:Y:S04]  /*4d00*/  USEL UR10, UR6, UR4, !UP4 ;  /* 0x00000004060a7287 */ /* 0x000fe8000e000000 */
[----:B------:R-:W-:Y:S01]  /*4d10*/  UIADD3 UR11, UPT, UPT, -UR10, URZ, URZ ;  /* 0x000000ff0a0b7290 */ /* 0x000fe2000fffe1ff */
[----:B------:R-:W-:Y:S02]  /*4d20*/  @!UP0 UMOV UR4, UR9 ;  /* 0x0000000900048c82 */ /* 0x000fe40008000000 */
[----:B------:R-:W-:Y:S02]  /*4d30*/  @!UP0 USHF.R.U32.HI UR4, URZ, UR23, UR4 ;  /* 0x00000017ff048299 */ /* 0x000fe40008011604 */
[----:B------:R-:W-:Y:S02]  /*4d40*/  UIMAD UR8, UR42, UR11, UR6 ;  /* 0x0000000b2a0872a4 */ /* 0x000fe4000f8e0206 */
[----:B------:R-:W-:Y:S04]  /*4d50*/  @!UP0 USEL UR4, UR5, UR4, !UP4 ;  /* 0x0000000405048287 */ /* 0x000fe8000e000000 */
[----:B------:R-:W-:Y:S02]  /*4d60*/  @!UP0 UIMAD UR8, UR7, UR8, UR4 ;  /* 0x00000008070882a4 */ /* 0x000fe4000f8e0204 */
[----:B------:R-:W-:Y:S02]  /*4d70*/  @!UP0 UIADD3 UR9, UPT, UPT, UR10, -UR4, URZ ;  /* 0x800000040a098290 */ /* 0x000fe4000fffe0ff */
[----:B------:R-:W-:Y:S02]  /*4d80*/  UIADD3 UR4, UPT, UPT, -UR5, URZ, URZ ;  /* 0x000000ff05047290 */ /* 0x000fe4000fffe1ff */
[----:B------:R-:W-:Y:S02]  /*4d90*/  UIADD3 UR7, UPT, UPT, -UR6, URZ, URZ ;  /* 0x000000ff06077290 */ /* 0x000fe4000fffe1ff */
[----:B------:R-:W-:Y:S02]  /*4da0*/  @!UP0 UIMAD UR6, UR9, UR42, UR5 ;  /* 0x0000002a090682a4 */ /* 0x000fe4000f8e0205 */
[----:B------:R-:W-:Y:S02]  /*4db0*/  UIMAD UR14, UR15, UR4, UR14 ;  /* 0x000000040f0e72a4 */ /* 0x000fe4000f8e020e */
[----:B------:R-:W-:Y:S01]  /*4dc0*/  UIMAD UR13, UR50, UR7, UR13 ;  /* 0x00000007320d72a4 */ /* 0x000fe2000f8e020d */
[----:B------:R-:W-:Y:S02]  /*4dd0*/  @!UP0 UMOV UR5, UR8 ;  /* 0x0000000800058c82 */ /* 0x000fe40008000000 */
[----:B------:R-:W-:Y:S02]  /*4de0*/  UIMAD UR14, UR5, UR15, UR14 ;  /* 0x0000000f050e72a4 */ /* 0x000fe4000f8e020e */
[----:B------:R-:W-:Y:S11]  /*4df0*/  UIMAD UR13, UR6, UR50, UR13 ;  /* 0x00000032060d72a4 */ /* 0x000ff6000f8e020d */
[----:B------:R-:W-:Y:S01]  /*4e00*/  @!UPT UIADD3 URZ, UPT, UPT, URZ, URZ, URZ ;  /* 0x000000fffffff290 */ /* 0x000fe2000fffe0ff */
.L_x_90:
[----:B------:R-:W3:Y:S01]  /*4e10*/  @!UP2 LDCU.128 UR8, c[0x0][0xb10] ;  /* 0x00016200ff08a7ac */ /* 0x000ee20008000c00 */
[C---:B----4-:R-:W-:Y:S02]  /*4e20*/  ISETP.NE.U32.AND P1, PT, R4.reuse, RZ, PT ;  /* 0x000000ff0400720c */ /* 0x050fe40003f25070 */
[----:B------:R-:W-:Y:S02]  /*4e30*/  ISETP.NE.U32.AND P0, PT, R4, RZ, PT ;  /* 0x000000ff0400720c */ /* 0x000fe40003f05070 */
[C---:B------:R-:W-:Y:S02]  /*4e40*/  ISETP.NE.AND.EX P1, PT, R5.reuse, RZ, PT, P1 ;  /* 0x000000ff0500720c */ /* 0x040fe40003f25310 */
[----:B------:R-:W-:Y:S01]  /*4e50*/  ISETP.NE.AND.EX P0, PT, R5, RZ, PT, P0 ;  /* 0x000000ff0500720c */ /* 0x000fe20003f05300 */
[----:B------:R-:W4:Y:S01]  /*4e60*/  @!UP2 LDCU UR5, c[0x0][0xb0c] ;  /* 0x00016180ff05a7ac */ /* 0x000f220008000800 */
[----:B------:R-:W-:Y:S01]  /*4e70*/  SHF.L.U32 R9, R15, 0x1f, RZ ;  /* 0x0000001f0f097819 */ /* 0x000fe200000006ff */
[----:B------:R-:W-:Y:S02]  /*4e80*/  USHF.L.U32 UR35, UR16, 0x7, URZ ;  /* 0x0000000710237899 */ /* 0x000fe400080006ff */
[----:B------:R-:W-:Y:S02]  /*4e90*/  USHF.L.U32 UR34, UR20, 0x7, URZ ;  /* 0x0000000714227899 */ /* 0x000fe400080006ff */
[----:B---3--:R-:W-:Y:S07]  /*4ea0*/  UIMAD.WIDE.U32 UR6, UR14, UR8, URZ ;  /* 0x000000080e0672a5 */ /* 0x008fee000f8e00ff */
[----:B------:R-:W-:Y:S01]  /*4eb0*/  @!UP2 UMOV UR4, UR7 ;  /* 0x000000070004ac82 */ /* 0x000fe20008000000 */
[----:B----4-:R-:W-:Y:S02]  /*4ec0*/  @!UP2 UISETP.NE.AND UP0, UPT, UR5, 0x1, UPT ;  /* 0x000000010500a88c */ /* 0x010fe4000bf05270 */
[----:B------:R-:W-:Y:S02]  /*4ed0*/  @!UP2 USHF.R.U32.HI UR4, URZ, UR9, UR4 ;  /* 0x00000009ff04a299 */ /* 0x000fe40008011604 */
[----:B------:R-:W-:Y:S02]  /*4ee0*/  UIMAD.WIDE.U32 UR6, UR13, UR11, URZ ;  /* 0x0000000b0d0672a5 */ /* 0x000fe4000f8e00ff */
[----:B------:R-:W-:Y:S02]  /*4ef0*/  @!UP2 USEL UR8, UR14, UR4, !UP0 ;  /* 0x000000040e08a287 */ /* 0x000fe4000c000000 */
[----:B------:R-:W-:Y:S03]  /*4f00*/  @!UP2 UISETP.NE.AND UP0, UPT, UR10, 0x1, UPT ;  /* 0x000000010a00a88c */ /* 0x000fe6000bf05270 */
[----:B------:R-:W-:Y:S02]  /*4f10*/  @!UP2 UMOV UR6, UR7 ;  /* 0x000000070006ac82 */ /* 0x000fe40008000000 */
[----:B------:R-:W3:Y:S02]  /*4f20*/  @!UP2 LDCU UR4, c[0x0][0xb20] ;  /* 0x00016400ff04a7ac */ /* 0x000ee40008000800 */
[----:B---3--:R-:W-:Y:S04]  /*4f30*/  @!UP2 USHF.R.U32.HI UR6, URZ, UR4, UR6 ;  /* 0x00000004ff06a299 */ /* 0x008fe80008011606 */
[----:B------:R-:W-:Y:S04]  /*4f40*/  @!UP2 USEL UR6, UR13, UR6, !UP0 ;  /* 0x000000060d06a287 */ /* 0x000fe8000c000000 */
[----:B------:R-:W-:Y:S02]  /*4f50*/  @!UP2 UIADD3 UR4, UPT, UPT, -UR8, UR6, URZ ;  /* 0x000000060804a290 */ /* 0x000fe4000fffe1ff */
[----:B------:R-:W-:Y:S02]  /*4f60*/  @!UP2 UIADD3 UR6, UPT, UPT, UR8, -UR6, URZ ;  /* 0x800000060806a290 */ /* 0x000fe4000fffe0ff */
[----:B------:R-:W-:Y:S02]  /*4f70*/  @!UP2 UIMAD UR14, UR4, UR5, UR14 ;  /* 0x00000005040ea2a4 */ /* 0x000fe4000f8e020e */
[----:B------:R-:W-:Y:S01]  /*4f80*/  @!UP2 UIMAD UR13, UR6, UR10, UR13 ;  /* 0x0000000a060da2a4 */ /* 0x000fe2000f8e020d */
[----:B------:R-:W-:Y:S11]  /*4f90*/  BRA.U UP3, `(.L_x_91) ;  /* 0x0000000103107547 */ /* 0x000ff6000b800000 */
[----:B--2---:R-:W-:Y:S04]  /*4fa0*/  MOV R0, UR40 ;  /* 0x0000002800007c02 */ /* 0x004fe80008000f00 */
[----:B------:R-:W-:Y:S04]  /*4fb0*/  SHF.L.U32 R11, R0, 0x1f, RZ ;  /* 0x0000001f000b7819 */ /* 0x000fe800000006ff */
[----:B------:R-:W2:Y:S02]  /*4fc0*/  SYNCS.PHASECHK.TRANS64.TRYWAIT P2, [UR21+0x78], R11 ;  /* 0x0000780bff0075a7 */ /* 0x000ea40008041115 */
[----:B--2---:R-:W-:Y:S05]  /*4fd0*/  @!P2 BRA `(.L_x_92) ;  /* 0x000000540058a947 */ /* 0x004fea0003800000 */
.L_x_91:
[----:B------:R-:W-:Y:S05]  /*4fe0*/  @!P1 BRA `(.L_x_93) ;  /* 0x0000000000309947 */ /* 0x000fea0003800000 */
[----:B------:R-:W-:Y:S01]  /*4ff0*/  ISETP.NE.U32.AND P1, PT, R2, RZ, PT ;  /* 0x000000ff0200720c */ /* 0x000fe20003f25070 */
[----:B------:R-:W3:Y:S01]  /*5000*/  LDCU.64 UR4, c[0x0][0x358] ;  /* 0x00006b00ff0477ac */ /* 0x000ee20008000a00 */
[----:B------:R-:W-:Y:S02]  /*5010*/  IMAD.MOV.U32 R80, RZ, RZ, 0x1 ;  /* 0x00000001ff507424 */ /* 0x000fe400078e00ff */
[----:B------:R-:W-:Y:S11]  /*5020*/  ISETP.NE.AND.EX P1, PT, R3, RZ, PT, P1 ;  /* 0x000000ff0300720c */ /* 0x000ff60003f25310 */
[----:B------:R-:W-:Y:S02]  /*5030*/  @!UPT UIADD3 URZ, UPT, UPT, URZ, URZ, URZ ;  /* 0x000000fffffff290 */ /* 0x000fe4000fffe0ff */
[----:B--2---:R-:W2:Y:S01]  /*5040*/  @P1 LDC.64 R10, c[0x0][0x888] ;  /* 0x00022200ff0a1b82 */ /* 0x004ea20000000a00 */
[----:B------:R-:W-:Y:S04]  /*5050*/  @P1 IMAD R0, R4, UR36, RZ ;  /* 0x0000002404001c24 */ /* 0x000fe8000f8e02ff */
[----:B--2---:R-:W-:Y:S04]  /*5060*/  @P1 IMAD.WIDE R10, R0, 0x4, R10 ;  /* 0x00000004000a1825 */ /* 0x004fe800078e020a */
[----:B------:R-:W-:Y:S01]  /*5070*/  HFMA2 R0, -RZ, RZ, 0, 5.9604644775390625e-08 ;  /* 0x00000001ff007431 */ /* 0x000fe200000001ff */
[----:B---3-5:R3:W5:Y:S04]  /*5080*/  @P1 LDG.E R41, desc[UR4][R10.64] ;  /* 0x000000040a291981 */ /* 0x028768000c1e1900 */
[----:B------:R-:W-:Y:S01]  /*5090*/  @!P1 PRMT R80, R0, 0x7610, R80 ;  /* 0x0000761000509816 */ /* 0x000fe20000000050 */
[----:B---3--:R-:W4:Y:S06]  /*50a0*/  @!P1 LDC R41, c[0x0][0x880] ;  /* 0x00022000ff299b82 */ /* 0x008f2c0000000800 */
.L_x_93:
[----:B----45:R-:W-:Y:S01]  /*50b0*/  @!P0 FSETP.EQ.AND P1, PT, R41, RZ, PT ;  /* 0x000000ff2900820b */ /* 0x030fe20003f22000 */
[----:B------:R-:W-:Y:S01]  /*50c0*/  @!UPT UIADD3 URZ, UPT, UPT, URZ, URZ, URZ ;  /* 0x000000fffffff290 */ /* 0x000fe2000fffe0ff */
[----:B------:R-:W-:Y:S11]  /*50d0*/  @!P0 BRA `(.L_x_94) ;  /* 0x0000000000188947 */ /* 0x000ff60003800000 */
[----:B------:R-:W-:Y:S02]  /*50e0*/  LOP3.LUT P0, RZ, R80, 0xff, RZ, 0xc0, !PT ;  /* 0x000000ff50ff7812 */ /* 0x000fe4000780c0ff */
[----:B------:R-:W-:Y:S04]  /*50f0*/  ISETP.NE.U32.AND P1, PT, R2, RZ, PT ;  /* 0x000000ff0200720c */ /* 0x000fe80003f25070 */
[----:B------:R-:W-:Y:S04]  /*5100*/  ISETP.NE.AND.EX P1, PT, R3, RZ, PT, P1 ;  /* 0x000000ff0300720c */ /* 0x000fe80003f25310 */
[----:B------:R-:W-:Y:S03]  /*5110*/  PLOP3.LUT P1, PT, P1, PT, PT, 0x8, 0x80 ;  /* 0x000000000080781c */ /* 0x000fe60000f2e170 */
[----:B------:R-:W-:Y:S11]  /*5120*/  @P0 FSETP.EQ.AND P1, PT, R41, RZ, PT ;  /* 0x000000ff2900020b */ /* 0x000ff60003f22000 */
[----:B------:R-:W-:Y:S02]  /*5130*/  @!UPT UIADD3 URZ, UPT, UPT, URZ, URZ, URZ ;  /* 0x000000fffffff290 */ /* 0x000fe4000fffe0ff */
.L_x_94:
[----:B------:R-:W3:Y:S01]  /*5140*/  SYNCS.PHASECHK.TRANS64.TRYWAIT P2, [UR21+0x50], R9 ;  /* 0x00005009ff0075a7 */ /* 0x000ee20008041115 */
[----:B------:R-:W-:Y:S04]  /*5150*/  ELECT P0, URZ, PT ;  /* 0x0000000000ff782f */ /* 0x000fe80003800000 */
[----:B------:R-:W-:Y:S11]  /*5160*/  PLOP3.LUT P1, PT, P1, P0, PT, 0xf2, 0x2f ;  /* 0x00000000002f781c */ /* 0x000ff60000f21e72 */
[----:B------:R-:W-:Y:S02]  /*5170*/  @!UPT UIADD3 URZ, UPT, UPT, URZ, URZ, URZ ;  /* 0x000000fffffff290 */ /* 0x000fe4000fffe0ff */
[----:B------:R-:W-:Y:S05]  /*5180*/  @!P1 IADD3 R8, P0, PT, R16, 0x580, RZ ;  /* 0x0000058010089810 */ /* 0x000fea0007f1e0ff */
[----:B------:R-:W-:Y:S01]  /*5190*/  @!P1 IMAD.X R6, RZ, RZ, R17, P0 ;  /* 0x000000ffff069224 */ /* 0x000fe200000e0611 */
[----:B---3--:R-:W-:Y:S07]  /*51a0*/  @!P2 BRA `(.L_x_95) ;  /* 0x0000005000fca947 */ /* 0x008fee0003800000 */
.L_x_183:
[----:B------:R-:W-:Y:S01]  /*51b0*/  @!P1 R2UR UR5, R8 ;  /* 0x00000000080592ca */ /* 0x000fe200000e0000 */
[----:B------:R-:W-:Y:S01]  /*51c0*/  VOTEU.ALL UP0, P1 ;  /* 0x0000000000ff7886 */ /* 0x000fe20000800000 */
[----:B------:R-:W-:Y:S01]  /*51d0*/  @!P1 R2UR UR4, R6 ;  /* 0x00000000060492ca */ /* 0x000fe200000e0000 */
[----:B--2---:R-:W-:Y:S01]  /*51e0*/  @!P1 IMAD.MOV.U32 R0, RZ, RZ, 0x2000 ;  /* 0x00002000ff009424 */ /* 0x004fe200078e00ff */
[----:B------:R-:W-:Y:S01]  /*51f0*/  UMOV UR8, 0x0 ;  /* 0x0000000000087882 */ /* 0x000fe20000000000 */
[----:B------:R-:W-:Y:S01]  /*5200*/  UMOV UR9, 0x10000000 ;  /* 0x1000000000097882 */ /* 0x000fe20000000000 */
[----:B------:R-:W-:Y:S01]  /*5210*/  @!UP0 UIADD3 UR32, UPT, UPT, UR21, 0x200, URZ ;  /* 0x0000020015208890 */ /* 0x000fe2000fffe0ff */
[----:B------:R-:W-:Y:S01]  /*5220*/  @!P1 IADD3 R8, P0, PT, R16, 0x580, RZ ;  /* 0x0000058010089810 */ /* 0x000fe20007f1e0ff */
[----:B------:R-:W-:Y:S01]  /*5230*/  VOTEU.ALL UP0, P1 ;  /* 0x0000000000ff7886 */ /* 0x000fe20000800000 */
[----:B------:R-:W-:Y:S03]  /*5240*/  UPRMT UR6, UR47, 0x654, UR33 ;  /* 0x000006542f067896 */ /* 0x000fe60008000021 */
[----:B------:R-:W-:Y:S02]  /*5250*/  @!P1 IMAD.X R6, RZ, RZ, R17, P0 ;  /* 0x000000ffff069224 */ /* 0x000fe400000e0611 */
[----:B------:R-:W-:Y:S02]  /*5260*/  IMAD.U32 R10, RZ, RZ, UR5 ;  /* 0x00000005ff0a7e24 */ /* 0x000fe4000f8e00ff */
[----:B------:R-:W-:Y:S03]  /*5270*/  IMAD.U32 R11, RZ, RZ, UR4 ;  /* 0x00000004ff0b7e24 */ /* 0x000fe6000f8e00ff */
[----:B------:R-:W-:Y:S02]  /*5280*/  @!P1 R2UR UR4, R10 ;  /* 0x000000000a0492ca */ /* 0x000fe400000e0000 */
[----:B------:R-:W-:Y:S11]  /*5290*/  @!P1 R2UR UR5, R11 ;  /* 0x000000000b0592ca */ /* 0x000ff600000e0000 */
[----:B------:R-:W-:Y:S02]  /*52a0*/  @!UPT UIADD3 URZ, UPT, UPT, URZ, URZ, URZ ;  /* 0x000000fffffff290 */ /* 0x000fe4000fffe0ff */
[----:B------:R2:W-:Y:S01]  /*52b0*/  @!UP0 UTMALDG.3D [UR32], [UR4], desc[UR8] ;  /* 0x00000820040085b4 */ /* 0x0005e20008011000 */
[----:B------:R2:W-:Y:S01]  /*52c0*/  @!P1 SYNCS.ARRIVE.TRANS64.RED.A0TR RZ, [UR21+0x30], R0 ;  /* 0x00003000ffff99a7 */ /* 0x0005e20008300415 */
[----:B------:R-:W-:Y:S01]  /*52d0*/  SYNCS.ARRIVE.TRANS64.RED.A1T0 RZ, [UR6], RZ ;  /* 0x000000ffffff79a7 */ /* 0x000fe20008100406 */
[----:B------:R-:W3:Y:S02]  /*52e0*/  SYNCS.PHASECHK.TRANS64.TRYWAIT P2, [UR21+0x58], R9 ;  /* 0x00005809ff0075a7 */ /* 0x000ee40008041115 */
[----:B--23--:R-:W-:Y:S05]  /*52f0*/  @!P2 BRA `(.L_x_96) ;  /* 0x0000005000c0a947 */ /* 0x00cfea0003800000 */
.L_x_185:
        /* <DEDUP_REMOVED lines=8> */
[----:B------:R-:W-:Y:S01]  /*5380*/  @!UP0 UIADD3 UR24, UPT, UPT, UR21, 0x2200, URZ ;  /* 0x0000220015188890 */ /* 0x000fe2000fffe0ff */
[----:B------:R-:W-:Y:S01]  /*5390*/  VOTEU.ALL UP0, P1 ;  /* 0x0000000000ff7886 */ /* 0x000fe20000800000 */
[----:B------:R-:W-:Y:S01]  /*53a0*/  UMOV UR27, UR35 ;  /* 0x00000023001b7c82 */ /* 0x000fe20008000000 */
[----:B------:R-:W-:Y:S02]  /*53b0*/  UMOV UR28, UR36 ;  /* 0x00000024001c7c82 */ /* 0x000fe40008000000 */
[----:B------:R-:W-:Y:S01]  /*53c0*/  IMAD.U32 R10, RZ, RZ, UR5 ;  /* 0x00000005ff0a7e24 */ /* 0x000fe2000f8e00ff */
[----:B------:R-:W-:Y:S01]  /*53d0*/  UPRMT UR6, UR47, 0x654, UR25 ;  /* 0x000006542f067896 */ /* 0x000fe20008000019 */
[----:B------:R-:W-:Y:S02]  /*53e0*/  IMAD.U32 R11, RZ, RZ, UR4 ;  /* 0x00000004ff0b7e24 */ /* 0x000fe4000f8e00ff */
[----:B------:R-:W-:Y:S01]  /*53f0*/  @!P1 IMAD.X R6, RZ, RZ, R17, P0 ;  /* 0x000000ffff069224 */ /* 0x000fe200000e0611 */
        /* <DEDUP_REMOVED lines=8> */
.L_x_187:
[----:B------:R-:W-:Y:S01]  /*5480*/  @!P1 R2UR UR5, R8 ;  /* 0x00000000080592ca */ /* 0x000fe200000e0000 */
[----:B------:R-:W-:Y:S01]  /*5490*/  VOTEU.ALL UP0, P1 ;  /* 0x0000000000ff7886 */ /* 0x000fe20000800000 */
[----:B------:R-:W-:Y:S01]  /*54a0*/  @!P1 R2UR UR4, R6 ;  /* 0x00000000060492ca */ /* 0x000fe200000e0000 */
[----:B--2---:R-:W-:Y:S01]  /*54b0*/  @!P1 IMAD.MOV.U32 R0, RZ, RZ, 0x2000 ;  /* 0x00002000ff009424 */ /* 0x004fe200078e00ff */
[----:B------:R-:W-:Y:S01]  /*54c0*/  UMOV UR8, 0x0 ;  /* 0x0000000000087882 */ /* 0x000fe20000000000 */
[----:B------:R-:W-:Y:S01]  /*54d0*/  UMOV UR9, 0x10000000 ;  /* 0x1000000000097882 */ /* 0x000fe20000000000 */
[----:B------:R-:W-:Y:S01]  /*54e0*/  @!UP0 UIADD3 UR18, UPT, UPT, UR34, 0x40, URZ ;  /* 0x0000004022128890 */ /* 0x000fe2000fffe0ff */
[----:B------:R-:W-:Y:S01]  /*54f0*/  VIADD R14, R14, 0x1 ;  /* 0x000000010e0e7836 */ /* 0x000fe20000000000 */
[----:B------:R-:W-:Y:S01]  /*5500*/  @!UP0 UIADD3 UR16, UPT, UPT, UR21, 0x4200, URZ ;  /* 0x0000420015108890 */ /* 0x000fe2000fffe0ff */
[----:B------:R-:W-:Y:S01]  /*5510*/  VOTEU.ALL UP0, P1 ;  /* 0x0000000000ff7886 */ /* 0x000fe20000800000 */
[----:B------:R-:W-:Y:S01]  /*5520*/  UMOV UR19, UR35 ;  /* 0x0000002300137c82 */ /* 0x000fe20008000000 */
[----:B------:R-:W-:Y:S02]  /*5530*/  UMOV UR20, UR36 ;  /* 0x0000002400147c82 */ /* 0x000fe40008000000 */
[----:B------:R-:W-:Y:S01]  /*5540*/  IMAD.U32 R10, RZ, RZ, UR5 ;  /* 0x00000005ff0a7e24 */ /* 0x000fe2000f8e00ff */
[----:B------:R-:W-:Y:S01]  /*5550*/  UPRMT UR6, UR47, 0x654, UR17 ;  /* 0x000006542f067896 */ /* 0x000fe20008000011 */
        /* <DEDUP_REMOVED lines=9> */
.L_x_189:
[----:B------:R-:W-:Y:S01]  /*55f0*/  @!P1 IADD3 R6, P0, PT, R16, 0x580, RZ ;  /* 0x0000058010069810 */ /* 0x000fe20007f1e0ff */
[----:B------:R-:W-:Y:S01]  /*5600*/  VOTEU.ALL UP0, P1 ;  /* 0x0000000000ff7886 */ /* 0x000fe20000800000 */
[----:B------:R-:W-:Y:S01]  /*5610*/  UMOV UR6, 0x0 ;  /* 0x0000000000067882 */ /* 0x000fe20000000000 */
[----:B------:R-:W-:Y:S01]  /*5620*/  UMOV UR7, 0x10000000 ;  /* 0x1000000000077882 */ /* 0x000fe20000000000 */
[----:B------:R-:W-:Y:S01]  /*5630*/  @!P1 R2UR UR5, R6 ;  /* 0x00000000060592ca */ /* 0x000fe200000e0000 */
[----:B--2---:R-:W-:Y:S01]  /*5640*/  @!P1 IMAD.X R0, RZ, RZ, R17, P0 ;  /* 0x000000ffff009224 */ /* 0x004fe200000e0611 */
[----:B------:R-:W-:Y:S01]  /*5650*/  @!UP0 UIADD3 UR10, UPT, UPT, UR34, 0x60, URZ ;  /* 0x00000060220a8890 */ /* 0x000fe2000fffe0ff */
[----:B------:R-:W-:Y:S01]  /*5660*/  R2UR UR16, R82 ;  /* 0x00000000521072ca */ /* 0x000fe200000e0000 */
[----:B------:R-:W-:Y:S01]  /*5670*/  @!UP0 UIADD3 UR8, UPT, UPT, UR21, 0x6200, URZ ;  /* 0x0000620015088890 */ /* 0x000fe2000fffe0ff */
[----:B------:R-:W-:Y:S01]  /*5680*/  ISETP.NE.AND P0, PT, R14, 0x2, PT ;  /* 0x000000020e00780c */ /* 0x000fe20003f05270 */
[----:B------:R-:W-:Y:S01]  /*5690*/  @!UP0 UIADD3 UR9, UPT, UPT, UR21, 0x48, URZ ;  /* 0x0000004815098890 */ /* 0x000fe2000fffe0ff */
[----:B------:R-:W-:Y:S01]  /*56a0*/  @!P1 R2UR UR4, R0 ;  /* 0x00000000000492ca */ /* 0x000fe200000e0000 */
[----:B------:R-:W-:Y:S01]  /*56b0*/  VOTEU.ALL UP0, P1 ;  /* 0x0000000000ff7886 */ /* 0x000fe20000800000 */
[----:B------:R-:W-:Y:S01]  /*56c0*/  UMOV UR11, UR35 ;  /* 0x00000023000b7c82 */ /* 0x000fe20008000000 */
[----:B------:R-:W-:Y:S01]  /*56d0*/  UMOV UR12, UR36 ;  /* 0x00000024000c7c82 */ /* 0x000fe20008000000 */
[----:B------:R-:W-:Y:S01]  /*56e0*/  SEL R0, RZ, 0x1, P0 ;  /* 0x00000001ff007807 */ /* 0x000fe20000000000 */
[----:B------:R-:W-:Y:S01]  /*56f0*/  UIADD3 UR20, UPT, UPT, UR13, UR63, URZ ;  /* 0x0000003f0d147290 */ /* 0x000fe2000fffe0ff */
[----:B------:R-:W-:Y:S01]  /*5700*/  IMAD.U32 R8, RZ, RZ, UR5 ;  /* 0x00000005ff087e24 */ /* 0x000fe2000f8e00ff */
[----:B------:R-:W-:Y:S01]  /*5710*/  LOP3.LUT R15, R15, 0x1, RZ, 0x3c, !PT ;  /* 0x000000010f0f7812 */ /* 0x000fe200078e3cff */
[----:B------:R-:W-:Y:S01]  /*5720*/  UPLOP3.LUT UP3, UPT, UPT, UPT, UPT, 0x80, 0x8 ;  /* 0x000000000008789c */ /* 0x000fe20003f6f070 */
[----:B------:R-:W-:Y:S01]  /*5730*/  LOP3.LUT R13, R13, R0, RZ, 0x3c, !PT ;  /* 0x000000000d0d7212 */ /* 0x000fe200078e3cff */
[----:B------:R-:W-:Y:S01]  /*5740*/  UIADD3 UR16, UPT, UPT, UR14, UR16, URZ ;  /* 0x000000100e107290 */ /* 0x000fe2000fffe0ff */
[----:B------:R-:W-:Y:S01]  /*5750*/  SEL R14, R14, RZ, P0 ;  /* 0x000000ff0e0e7207 */ /* 0x000fe20000000000 */
[----:B------:R-:W-:Y:S01]  /*5760*/  UMOV UR36, UR29 ;  /* 0x0000001d00247c82 */ /* 0x000fe20008000000 */
[----:B------:R-:W-:Y:S01]  /*5770*/  IMAD.U32 R9, RZ, RZ, UR4 ;  /* 0x00000004ff097e24 */ /* 0x000fe2000f8e00ff */
[----:B------:R-:W-:Y:S04]  /*5780*/  @!P1 R2UR UR4, R8 ;  /* 0x00000000080492ca */ /* 0x000fe800000e0000 */
[----:B------:R-:W-:Y:S11]  /*5790*/  @!P1 R2UR UR5, R9 ;  /* 0x00000000090592ca */ /* 0x000ff600000e0000 */
[----:B------:R-:W-:Y:S02]  /*57a0*/  @!UPT UIADD3 URZ, UPT, UPT, URZ, URZ, URZ ;  /* 0x000000fffffff290 */ /* 0x000fe4000fffe0ff */
[----:B------:R2:W-:Y:S01]  /*57b0*/  @!UP0 UTMALDG.3D [UR8], [UR4], desc[UR6] ;  /* 0x00000608040085b4 */ /* 0x0005e20008011000 */
[----:B------:R2:W-:Y:S01]  /*57c0*/  @!P1 SYNCS.ARRIVE.TRANS64.RED.A0TR RZ, [UR21+0x48], R7 ;  /* 0x00004807ffff99a7 */ /* 0x0005e20008300415 */
[----:B------:R-:W-:Y:S01]  /*57d0*/  SYNCS.ARRIVE.TRANS64.RED.A1T0 RZ, [UR37], RZ ;  /* 0x000000ffffff79a7 */ /* 0x000fe20008100425 */
[----:B------:R-:W-:Y:S05]  /*57e0*/  BRA.U UP1, `(.L_x_99) ;  /* 0xfffffff101687547 */ /* 0x000fea000b83ffff */
[----:B------:R-:W-:-:S04]  /*57f0*/  SHF.L.U32 R3, R15, 0x1f, RZ ;  /* 0x0000001f0f037819 */ /* 0x000fc800000006ff */
[----:B------:R-:W3:Y:S02]  /*5800*/  SYNCS.PHASECHK.TRANS64.TRYWAIT P0, [UR21+0x50], R3 ;  /* 0x00005003ff0075a7 */ /* 0x000ee40008001115 */
[----:B---3--:R-:W-:Y:S05]  /*5810*/  @!P0 BRA `(.L_x_100) ;  /* 0x0000004c00c08947 */ /* 0x008fea0003800000 */
.L_x_191:
[----:B------:R-:W4:Y:S02]  /*5820*/  SYNCS.PHASECHK.TRANS64.TRYWAIT P0, [UR21+0x58], R3 ;  /* 0x00005803ff0075a7 */ /* 0x000f240008001115 */
[----:B----4-:R-:W-:Y:S05]  /*5830*/  @!P0 BRA `(.L_x_101) ;  /* 0x0000004c00d08947 */ /* 0x010fea0003800000 */
.L_x_193:
[----:B------:R-:W4:Y:S02]  /*5840*/  SYNCS.PHASECHK.TRANS64.TRYWAIT P0, [UR21+0x60], R3 ;  /* 0x00006003ff0075a7 */ /* 0x000f240008001115 */
[----:B----4-:R-:W-:Y:S05]  /*5850*/  @!P0 BRA `(.L_x_102) ;  /* 0x0000004c00e08947 */ /* 0x010fea0003800000 */
.L_x_195:
[----:B---3--:R-:W-:-:S07]  /*5860*/  MOV R0, UR21 ;  /* 0x0000001500007c02 */ /* 0x008fce0008000f00 */
.L_x_103:
[----:B---3--:R-:W-:-:S04]  /*5870*/  SHF.L.U32 R3, R15, 0x1f, RZ ;  /* 0x0000001f0f037819 */ /* 0x008fc800000006ff */
[----:B------:R3:W4:Y:S03]  /*5880*/  SYNCS.PHASECHK.TRANS64.TRYWAIT P0, [R0+URZ+0x68], R3 ;  /* 0x00006803000075a7 */ /* 0x00072600080011ff */
[----:B----4-:R-:W-:Y:S05]  /*5890*/  @!P0 NANOSLEEP.SYNCS 0x989680 ;  /* 0x009896800000895d */ /* 0x010fea0003900000 */
[----:B------:R-:W4:Y:S02]  /*58a0*/  @!P0 SYNCS.PHASECHK.TRANS64 P0, [R0+URZ+0x68], R3 ;  /* 0x00006803000085a7 */ /* 0x000f2400080010ff */
[----:B-12-4-:R-:W-:Y:S05]  /*58b0*/  @P0 EXIT ;  /* 0x000000000000094d */ /* 0x016fea0003800000 */
[----:B------:R-:W-:Y:S05]  /*58c0*/  BRA `(.L_x_103) ;  /* 0xfffffffc00e87947 */ /* 0x000fea000383ffff */
.L_x_88:
[----:B------:R-:W-:-:S06]  /*58d0*/  UISETP.GE.AND UP0, UPT, UR18, 0x4, UPT ;  /* 0x000000041200788c */ /* 0x000fcc000bf06270 */
[----:B------:R-:W-:-:S13]  /*58e0*/  PLOP3.LUT P0, PT, PT, PT, UP0, 0x80, 0x8 ;  /* 0x000000000008781c */ /* 0x000fda0003f0f008 */
[----:B------:R-:W-:Y:S05]  /*58f0*/  @!P0 EXIT ;  /* 0x000000000000894d */ /* 0x000fea0003800000 */
[----:B------:R-:W-:Y:S01]  /*5900*/  BAR.SYNC.DEFER_BLOCKING 0x6, 0xa0 ;  /* 0x0182800000007b1d */ /* 0x000fe20000010000 */
[C---:B------:R-:W-:Y:S01]  /*5910*/  IMAD.SHL.U32 R2, R94.reuse, 0x20, RZ ;  /* 0x000000205e027824 */ /* 0x040fe200078e00ff */
[C---:B------:R-:W-:Y:S01]  /*5920*/  SHF.L.U32 R37, R94.reuse, 0x10, RZ ;  /* 0x000000105e257819 */ /* 0x040fe200000006ff */
[C---:B------:R-:W-:Y:S01]  /*5930*/  IMAD.SHL.U32 R93, R94.reuse, 0x4, RZ ;  /* 0x000000045e5d7824 */ /* 0x040fe200078e00ff */
[----:B------:R-:W-:Y:S01]  /*5940*/  LOP3.LUT R95, R94, 0x60, RZ, 0xc0, !PT ;  /* 0x000000605e5f7812 */ /* 0x000fe200078ec0ff */
[----:B------:R-:W-:Y:S01]  /*5950*/  HFMA2 R86, -RZ, RZ, 0, 0 ;  /* 0x00000000ff567431 */ /* 0x000fe200000001ff */
[----:B------:R-:W-:Y:S02]  /*5960*/  UMOV UR44, 0x400 ;  /* 0x00000400002c7882 */ /* 0x000fe40000000000 */
[----:B------:R-:W1:Y:S01]  /*5970*/  LDC.64 R78, c[0x0][0x8b0] ;  /* 0x00022c00ff4e7b82 */ /* 0x000e620000000a00 */
[----:B------:R-:W-:Y:S01]  /*5980*/  ULEA UR44, UR47, UR44, 0x18 ;  /* 0x0000002c2f2c7291 */ /* 0x000fe2000f8ec0ff */
[----:B------:R-:W-:Y:S01]  /*5990*/  LOP3.LUT R6, R2, 0xc0, RZ, 0xc0, !PT ;  /* 0x000000c002067812 */ /* 0x000fe200078ec0ff */
[----:B------:R-:W2:Y:S01]  /*59a0*/  LDCU.64 UR6, c[0x0][0x890] ;  /* 0x00011200ff0677ac */ /* 0x000ea20008000a00 */
[----:B------:R-:W-:Y:S01]  /*59b0*/  LOP3.LUT R92, R94, 0x2, RZ, 0xc0, !PT ;  /* 0x000000025e5c7812 */ /* 0x000fe200078ec0ff */
[----:B------:R-:W-:Y:S01]  /*59c0*/  IMAD.MOV.U32 R90, RZ, RZ, 0x1 ;  /* 0x00000001ff5a7424 */ /* 0x000fe200078e00ff */
[----:B------:R-:W-:Y:S01]  /*59d0*/  LOP3.LUT R93, R6, 0x18, R93, 0xf8, !PT ;  /* 0x00000018065d7812 */ /* 0x000fe200078ef85d */
[----:B------:R-:W-:Y:S01]  /*59e0*/  UIADD3 UR4, UPT, UPT, UR44, 0x200, URZ ;  /* 0x000002002c047890 */ /* 0x000fe2000fffe0ff */
[----:B------:R-:W3:Y:S01]  /*59f0*/  LDC.64 R76, c[0x0][0x8a8] ;  /* 0x00022a00ff4c7b82 */ /* 0x000ee20000000a00 */
[----:B------:R-:W-:Y:S01]  /*5a00*/  LOP3.LUT R37, R37, 0x600000, RZ, 0xc0, !PT ;  /* 0x0060000025257812 */ /* 0x000fe200078ec0ff */
[----:B------:R-:W-:Y:S01]  /*5a10*/  IMAD.MOV.U32 R36, RZ, RZ, RZ ;  /* 0x000000ffff247224 */ /* 0x000fe200078e00ff */
[----:B------:R-:W-:-:S02]  /*5a20*/  LOP3.LUT R93, R93, 0xf20, R2, 0xf8, !PT ;  /* 0x00000f205d5d7812 */ /* 0x000fc400078ef802 */
[----:B------:R-:W-:Y:S01]  /*5a30*/  CS2R R88, SRZ ;  /* 0x0000000000587805 */ /* 0x000fe2000001ff00 */
[----:B------:R-:W-:Y:S01]  /*5a40*/  IMAD.U32 R84, RZ, RZ, UR4 ;  /* 0x00000004ff547e24 */ /* 0x000fe2000f8e00ff */
[----:B------:R-:W-:Y:S01]  /*5a50*/  LOP3.LUT R94, R94, 0x4, RZ, 0xc0, !PT ;  /* 0x000000045e5e7812 */ /* 0x000fe200078ec0ff */
[----:B------:R-:W4:Y:S01]  /*5a60*/  LDCU UR60, c[0x0][0x370] ;  /* 0x00006e00ff3c77ac */ /* 0x000f220008000800 */
[----:B------:R-:W4:Y:S02]  /*5a70*/  LDS R0, [UR44+0x130] ;  /* 0x0001302cff007984 */ /* 0x000f240008000800 */
[----:B------:R-:W-:Y:S01]  /*5a80*/  LEA R93, R93, R84, 0x1 ;  /* 0x000000545d5d7211 */ /* 0x000fe200078e08ff */
[----:B------:R-:W1:Y:S01]  /*5a90*/  LDCU UR43, c[0x0][0xb0c] ;  /* 0x00016180ff2b77ac */ /* 0x000e620008000800 */
[----:B--2---:R-:W-:Y:S01]  /*5aa0*/  IMAD.U32 R97, RZ, RZ, UR6 ;  /* 0x00000006ff617e24 */ /* 0x004fe2000f8e00ff */
[----:B------:R-:W-:Y:S02]  /*5ab0*/  MOV R96, UR7 ;  /* 0x0000000700607c02 */ /* 0x000fe40008000f00 */
[--C-:B------:R-:W-:Y:S01]  /*5ac0*/  IMAD R92, R92, -0x10, R93.reuse ;  /* 0xfffffff05c5c7824 */ /* 0x100fe200078e025d */
[----:B------:R-:W2:Y:S01]  /*5ad0*/  LDCU UR39, c[0x0][0xb30] ;  /* 0x00016600ff2777ac */ /* 0x000ea20008000800 */
[----:B------:R-:W-:Y:S01]  /*5ae0*/  IMAD R91, R94, -0x10, R93 ;  /* 0xfffffff05e5b7824 */ /* 0x000fe200078e025d */
[----:B------:R-:W1:Y:S01]  /*5af0*/  LDCU.64 UR54, c[0x0][0x888] ;  /* 0x00011100ff3677ac */ /* 0x000e620008000a00 */
[----:B------:R-:W1:Y:S01]  /*5b00*/  LDCU.64 UR40, c[0x0][0xb28] ;  /* 0x00016500ff2877ac */ /* 0x000e620008000a00 */
[----:B------:R-:W1:Y:S01]  /*5b10*/  LDCU.128 UR56, c[0x0][0xb10] ;  /* 0x00016200ff3877ac */ /* 0x000e620008000c00 */
[----:B------:R-:W1:Y:S01]  /*5b20*/  LDCU UR53, c[0x0][0x374] ;  /* 0x00006e80ff3577ac */ /* 0x000e620008000800 */
[----:B------:R-:W-:Y:S01]  /*5b30*/  UMOV UR52, URZ ;  /* 0x000000ff00347c82 */ /* 0x000fe20008000000 */
[----:B------:R-:W-:Y:S01]  /*5b40*/  UMOV UR46, URZ ;  /* 0x000000ff002e7c82 */ /* 0x000fe20008000000 */
[----:B-1234-:R-:W-:-:S07]  /*5b50*/  IMAD.IADD R37, R0, 0x1, R37 ;  /* 0x0000000100257824 */ /* 0x01efce00078e0225 */
.L_x_147:
[----:B------:R-:W-:Y:S02]  /*5b60*/  LEA R3, R86, UR44, 0x3 ;  /* 0x0000002c56037c11 */ /* 0x000fe4000f8e18ff */
[----:B------:R-:W-:Y:S02]  /*5b70*/  SHF.L.U32 R0, R88, 0x1f, RZ ;  /* 0x0000001f58007819 */ /* 0x000fe400000006ff */
[----:B------:R-:W-:Y:S02]  /*5b80*/  LEA R5, R86, UR44, 0x4 ;  /* 0x0000002c56057c11 */ /* 0x000fe4000f8e20ff */
[----:B-1----:R-:W1:Y:S02]  /*5b90*/  SYNCS.PHASECHK.TRANS64.TRYWAIT P0, [R3+URZ+0x80], R0 ;  /* 0x00008000030075a7 */ /* 0x002e6400080011ff */
[----:B-12---:R-:W-:Y:S05]  /*5ba0*/  @!P0 BRA `(.L_x_104) ;  /* 0x0000004c00248947 */ /* 0x006fea0003800000 */
.L_x_196:
[----:B------:R-:W2:Y:S01]  /*5bb0*/  LDS.128 R4, [R5+0x110] ;  /* 0x0001100005047984 */ /* 0x000ea20000000c00 */
        /* <DEDUP_REMOVED lines=10> */
[----:B------:R-:W-:Y:S01]  /*5c60*/  PLOP3.LUT P0, PT, PT, PT, UP1, 0x80, 0x8 ;  /* 0x000000000008781c */ /* 0x000fe20003f0f018 */
[----:B------:R-:W-:Y:S11]  /*5c70*/  UP2UR UR62, UPR, URZ, 0x2 ;  /* 0x00000002ff3e7883 */ /* 0x000ff60008000000 */
[----:B------:R-:W-:Y:S01]  /*5c80*/  @!UPT UIADD3 URZ, UPT, UPT, URZ, URZ, URZ ;  /* 0x000000fffffff290 */ /* 0x000fe2000fffe0ff */
[----:B-1----:R-:W-:Y:S02]  /*5c90*/  @P0 SHF.R.U32.HI R0, RZ, 0x10, R5 ;  /* 0x00000010ff000819 */ /* 0x002fe40000011605 */
        /* <DEDUP_REMOVED lines=12> */
[----:B------:R-:W2:Y:S01]  /*5d60*/  LDCU UR12, c[0x0][0xb20] ;  /* 0x00016400ff0c77ac */ /* 0x000ea20008000800 */
[----:B------:R-:W-:Y:S02]  /*5d70*/  UIMAD.WIDE.U32 UR4, UR53, UR59, URZ ;  /* 0x0000003b350472a5 */ /* 0x000fe4000f8e00ff */
[----:B------:R-:W-:Y:S02]  /*5d80*/  UIMAD.WIDE.U32 UR6, UR60, UR56, URZ ;  /* 0x000000383c0672a5 */ /* 0x000fe4000f8e00ff */
[----:B------:R-:W-:Y:S02]  /*5d90*/  UISETP.NE.AND UP0, UPT, UR58, 0x1, UPT ;  /* 0x000000013a00788c */ /* 0x000fe4000bf05270 */
[----:B------:R-:W-:Y:S02]  /*5da0*/  UIMAD.WIDE.U32 UR8, UR37, UR59, URZ ;  /* 0x0000003b250872a5 */ /* 0x000fe4000f8e00ff */
[----:B------:R-:W-:Y:S02]  /*5db0*/  UIMAD.WIDE.U32 UR10, UR38, UR56, URZ ;  /* 0x00000038260a72a5 */ /* 0x000fe4000f8e00ff */
[----:B------:R-:W-:Y:S02]  /*5dc0*/  UISETP.NE.AND UP1, UPT, UR43, 0x1, UPT ;  /* 0x000000012b00788c */ /* 0x000fe4000bf25270 */
[----:B------:R-:W-:Y:S01]  /*5dd0*/  UISETP.NE.AND UP2, UPT, UR42, 0x1, UPT ;  /* 0x000000012a00788c */ /* 0x000fe2000bf45270 */
[----:B------:R-:W-:Y:S02]  /*5de0*/  UMOV UR4, UR5 ;  /* 0x0000000500047c82 */ /* 0x000fe40008000000 */
[----:B--2---:R-:W-:Y:S03]  /*5df0*/  USHF.R.U32.HI UR5, URZ, UR12, UR4 ;  /* 0x0000000cff057299 */ /* 0x004fe60008011604 */
[----:B------:R-:W-:Y:S02]  /*5e00*/  UMOV UR4, UR7 ;  /* 0x0000000700047c82 */ /* 0x000fe40008000000 */
[----:B------:R-:W-:Y:S02]  /*5e10*/  USHF.R.U32.HI UR7, URZ, UR57, UR4 ;  /* 0x00000039ff077299 */ /* 0x000fe40008011604 */
[----:B------:R-:W-:Y:S02]  /*5e20*/  USEL UR4, UR53, UR5, !UP0 ;  /* 0x0000000535047287 */ /* 0x000fe4000c000000 */
[----:B------:R-:W-:Y:S01]  /*5e30*/  USEL UR7, UR60, UR7, !UP1 ;  /* 0x000000073c077287 */ /* 0x000fe2000c800000 */
[----:B------:R-:W-:Y:S01]  /*5e40*/  UMOV UR5, UR9 ;  /* 0x0000000900057c82 */ /* 0x000fe20008000000 */
[----:B------:R-:W-:Y:S02]  /*5e50*/  UIMAD.WIDE.U32 UR8, UR4, UR40, URZ ;  /* 0x00000028040872a5 */ /* 0x000fe4000f8e00ff */
[----:B------:R-:W-:Y:S03]  /*5e60*/  USHF.R.U32.HI UR6, URZ, UR12, UR5 ;  /* 0x0000000cff067299 */ /* 0x000fe60008011605 */
[----:B------:R-:W-:Y:S01]  /*5e70*/  UMOV UR5, UR11 ;  /* 0x0000000b00057c82 */ /* 0x000fe20008000000 */
[----:B------:R-:W-:Y:S02]  /*5e80*/  UIMAD.WIDE.U32 UR10, UR7, UR40, URZ ;  /* 0x00000028070a72a5 */ /* 0x000fe4000f8e00ff */
[----:B------:R-:W-:Y:S02]  /*5e90*/  USHF.R.U32.HI UR12, URZ, UR57, UR5 ;  /* 0x00000039ff0c7299 */ /* 0x000fe40008011605 */
[----:B------:R-:W-:Y:S01]  /*5ea0*/  USEL UR6, UR37, UR6, !UP0 ;  /* 0x0000000625067287 */ /* 0x000fe2000c000000 */
[----:B------:R-:W-:Y:S02]  /*5eb0*/  UMOV UR5, UR9 ;  /* 0x0000000900057c82 */ /* 0x000fe40008000000 */
[----:B------:R-:W-:Y:S01]  /*5ec0*/  UMOV UR10, UR11 ;  /* 0x0000000b000a7c82 */ /* 0x000fe20008000000 */
[----:B------:R-:W-:Y:S02]  /*5ed0*/  @UP2 USHF.R.U32.HI UR4, URZ, UR41, UR5 ;  /* 0x00000029ff042299 */ /* 0x000fe40008011605 */
[----:B------:R-:W-:Y:S02]  /*5ee0*/  @UP2 USHF.R.U32.HI UR7, URZ, UR41, UR10 ;  /* 0x00000029ff072299 */ /* 0x000fe4000801160a */
[----:B------:R-:W-:Y:S02]  /*5ef0*/  UIMAD UR4, UR42, UR4, URZ ;  /* 0x000000042a0472a4 */ /* 0x000fe4000f8e02ff */
        /* <DEDUP_REMOVED lines=8> */
[----:B------:R-:W-:Y:S02]  /*5f80*/  USEL UR11, UR6, UR4, !UP2 ;  /* 0x00000004060b7287 */ /* 0x000fe4000d000000 */
[----:B------:R-:W-:Y:S02]  /*5f90*/  UIADD3 UR8, UPT, UPT, -UR5, URZ, URZ ;  /* 0x000000ff05087290 */ /* 0x000fe4000fffe1ff */
[----:B------:R-:W-:Y:S01]  /*5fa0*/  UIADD3 UR10, UPT, UPT, -UR11, URZ, URZ ;  /* 0x000000ff0b0a7290 */ /* 0x000fe2000fffe1ff */
[----:B------:R-:W-:Y:S01]  /*5fb0*/  @!UP0 UMOV UR4, UR9 ;  /* 0x0000000900048c82 */ /* 0x000fe20008000000 */
[----:B------:R-:W-:Y:S02]  /*5fc0*/  UIADD3 UR9, UPT, UPT, -UR6, URZ, URZ ;  /* 0x000000ff06097290 */ /* 0x000fe4000fffe1ff */
[----:B------:R-:W-:Y:S02]  /*5fd0*/  @!UP0 USHF.R.U32.HI UR4, URZ, UR41, UR4 ;  /* 0x00000029ff048299 */ /* 0x000fe40008011604 */
[----:B------:R-:W-:Y:S02]  /*5fe0*/  UIMAD UR10, UR42, UR10, UR6 ;  /* 0x0000000a2a0a72a4 */ /* 0x000fe4000f8e0206 */
[----:B------:R-:W-:Y:S04]  /*5ff0*/  @!UP0 USEL UR4, UR5, UR4, !UP2 ;  /* 0x0000000405048287 */ /* 0x000fe8000d000000 */
[----:B------:R-:W-:Y:S02]  /*6000*/  @!UP0 UIMAD UR10, UR7, UR10, UR4 ;  /* 0x0000000a070a82a4 */ /* 0x000fe4000f8e0204 */
[----:B------:R-:W-:Y:S02]  /*6010*/  @!UP0 UIADD3 UR11, UPT, UPT, UR11, -UR4, URZ ;  /* 0x800000040b0b8290 */ /* 0x000fe4000fffe0ff */
[----:B------:R-:W-:Y:S02]  /*6020*/  UIMAD UR7, UR43, UR8, UR38 ;  /* 0x000000082b0772a4 */ /* 0x000fe4000f8e0226 */
[----:B------:R-:W-:Y:S02]  /*6030*/  @!UP0 UIMAD UR6, UR11, UR42, UR5 ;  /* 0x0000002a0b0682a4 */ /* 0x000fe4000f8e0205 */
[----:B------:R-:W-:Y:S01]  /*6040*/  UIMAD UR4, UR58, UR9, UR37 ;  /* 0x000000093a0472a4 */ /* 0x000fe2000f8e0225 */
[----:B------:R-:W-:Y:S02]  /*6050*/  @!UP0 UMOV UR5, UR10 ;  /* 0x0000000a00058c82 */ /* 0x000fe40008000000 */
[----:B------:R-:W-:Y:S02]  /*6060*/  UIMAD UR38, UR5, UR43, UR7 ;  /* 0x0000002b052672a4 */ /* 0x000fe4000f8e0207 */
[----:B------:R-:W-:Y:S11]  /*6070*/  UIMAD UR37, UR6, UR58, UR4 ;  /* 0x0000003a062572a4 */ /* 0x000ff6000f8e0204 */
[----:B------:R-:W-:Y:S01]  /*6080*/  @!UPT UIADD3 URZ, UPT, UPT, URZ, URZ, URZ ;  /* 0x000000fffffff290 */ /* 0x000fe2000fffe0ff */
.L_x_105:
[----:B------:R-:W-:Y:S01]  /*6090*/  UISETP.NE.AND UP0, UPT, UR39, 0x1, UPT ;  /* 0x000000012700788c */ /* 0x000fe2000bf05270 */
[----:B------:R-:W-:Y:S01]  /*60a0*/  LOP3.LUT P0, RZ, R84, 0x1b0, RZ, 0xc0, !PT ;  /* 0x000001b054ff7812 */ /* 0x000fe2000780c0ff */
[----:B------:R-:W-:Y:S01]  /*60b0*/  USHF.L.U32 UR50, UR16, 0x7, URZ ;  /* 0x0000000710327899 */ /* 0x000fe200080006ff */
[----:B------:R-:W-:Y:S01]  /*60c0*/  BSSY.RECONVERGENT B6, `(.L_x_106) ;  /* 0x0000034000067945 */ /* 0x000fe20003800200 */
[----:B------:R-:W-:Y:S01]  /*60d0*/  USHF.L.U32 UR49, UR20, 0x7, URZ ;  /* 0x0000000714317899 */ /* 0x000fe200080006ff */
[----:B------:R-:W-:Y:S06]  /*60e0*/  IADD3 R86, PT, PT, R86, 0x1, RZ ;  /* 0x0000000156567810 */ /* 0x000fec0007ffe0ff */
[----:B------:R-:W2:Y:S01]  /*60f0*/  @!UP0 LDCU.128 UR12, c[0x0][0xb10] ;  /* 0x00016200ff0c87ac */ /* 0x000ea20008000c00 */
[----:B------:R-:W3:Y:S01]  /*6100*/  @!UP0 LDCU UR5, c[0x0][0xb0c] ;  /* 0x00016180ff0587ac */ /* 0x000ee20008000800 */
[----:B------:R-:W4:Y:S01]  /*6110*/  @!UP0 LDCU UR10, c[0x0][0xb20] ;  /* 0x00016400ff0a87ac */ /* 0x000f220008000800 */
[----:B--2---:R-:W-:Y:S02]  /*6120*/  UIMAD.WIDE.U32 UR8, UR38, UR12, URZ ;  /* 0x0000000c260872a5 */ /* 0x004fe4000f8e00ff */
[----:B------:R-:W-:Y:S02]  /*6130*/  UIMAD.WIDE.U32 UR6, UR37, UR15, URZ ;  /* 0x0000000f250672a5 */ /* 0x000fe4000f8e00ff */
[----:B------:R-:W-:Y:S03]  /*6140*/  @!UP0 UISETP.NE.AND UP1, UPT, UR14, 0x1, UPT ;  /* 0x000000010e00888c */ /* 0x000fe6000bf25270 */
[----:B------:R-:W-:Y:S01]  /*6150*/  @!UP0 UMOV UR4, UR9 ;  /* 0x0000000900048c82 */ /* 0x000fe20008000000 */
[----:B---3--:R-:W-:Y:S02]  /*6160*/  @!UP0 UISETP.NE.AND UP2, UPT, UR5, 0x1, UPT ;  /* 0x000000010500888c */ /* 0x008fe4000bf45270 */
[----:B------:R-:W-:Y:S01]  /*6170*/  @!UP0 USHF.R.U32.HI UR4, URZ, UR13, UR4 ;  /* 0x0000000dff048299 */ /* 0x000fe20008011604 */
[----:B------:R-:W-:Y:S02]  /*6180*/  @!UP0 UMOV UR6, UR7 ;  /* 0x0000000700068c82 */ /* 0x000fe40008000000 */
[----:B----4-:R-:W-:Y:S02]  /*6190*/  @!UP0 USHF.R.U32.HI UR6, URZ, UR10, UR6 ;  /* 0x0000000aff068299 */ /* 0x010fe40008011606 */
[----:B------:R-:W-:Y:S02]  /*61a0*/  @!UP0 USEL UR7, UR38, UR4, !UP2 ;  /* 0x0000000426078287 */ /* 0x000fe4000d000000 */
[----:B------:R-:W-:Y:S04]  /*61b0*/  @!UP0 USEL UR6, UR37, UR6, !UP1 ;  /* 0x0000000625068287 */ /* 0x000fe8000c800000 */
[----:B------:R-:W-:Y:S02]  /*61c0*/  @!UP0 UIADD3 UR4, UPT, UPT, -UR7, UR6, URZ ;  /* 0x0000000607048290 */ /* 0x000fe4000fffe1ff */
[----:B------:R-:W-:Y:S02]  /*61d0*/  @!UP0 UIADD3 UR6, UPT, UPT, UR7, -UR6, URZ ;  /* 0x8000000607068290 */ /* 0x000fe4000fffe0ff */
[----:B------:R-:W-:Y:S02]  /*61e0*/  @!UP0 UIMAD UR38, UR4, UR5, UR38 ;  /* 0x00000005042682a4 */ /* 0x000fe4000f8e0226 */
[----:B------:R-:W-:Y:S01]  /*61f0*/  @!UP0 UIMAD UR37, UR6, UR14, UR37 ;  /* 0x0000000e062582a4 */ /* 0x000fe2000f8e0225 */
[----:B------:R-:W-:Y:S11]  /*6200*/  @!P0 BRA `(.L_x_107) ;  /* 0x00000000007c8947 */ /* 0x000ff60003800000 */
[----:B------:R-:W2:Y:S01]  /*6210*/  LDCU.64 UR8, c[0x4][0x80] ;  /* 0x01001000ff0877ac */ /* 0x000ea20008000a00 */
[----:B------:R-:W-:Y:S01]  /*6220*/  MOV R2, 0x0 ;  /* 0x0000000000027802 */ /* 0x000fe20000000f00 */
[----:B------:R-:W-:Y:S02]  /*6230*/  HFMA2 R12, -RZ, RZ, 0, 5.9604644775390625e-08 ;  /* 0x00000001ff0c7431 */ /* 0x000fe400000001ff */
[----:B------:R-:W-:Y:S01]  /*6240*/  IMAD.MOV.U32 R8, RZ, RZ, 0x70 ;  /* 0x00000070ff087424 */ /* 0x000fe200078e00ff */
[----:B------:R3:W4:Y:S01]  /*6250*/  LDC.64 R14, c[0x4][R2] ;  /* 0x01000000020e7b82 */ /* 0x0007220000000a00 */
[----:B------:R-:W1:Y:S01]  /*6260*/  LDCU.64 UR6, c[0x4][0x88] ;  /* 0x01001100ff0677ac */ /* 0x000e620008000a00 */
[----:B------:R-:W-:Y:S01]  /*6270*/  IMAD.MOV.U32 R13, RZ, RZ, RZ ;  /* 0x000000ffff0d7224 */ /* 0x000fe200078e00ff */
[----:B------:R-:W1:Y:S01]  /*6280*/  LDCU.64 UR4, c[0x4][0x8] ;  /* 0x01000100ff0477ac */ /* 0x000e620008000a00 */
[----:B--2---:R-:W-:Y:S01]  /*6290*/  MOV R5, UR9 ;  /* 0x0000000900057c02 */ /* 0x004fe20008000f00 */
[----:B------:R-:W-:Y:S01]  /*62a0*/  IMAD.U32 R4, RZ, RZ, UR8 ;  /* 0x00000008ff047e24 */ /* 0x000fe2000f8e00ff */
[----:B-1----:R-:W-:Y:S01]  /*62b0*/  MOV R7, UR7 ;  /* 0x0000000700077c02 */ /* 0x002fe20008000f00 */
[----:B------:R-:W-:Y:S01]  /*62c0*/  IMAD.U32 R6, RZ, RZ, UR6 ;  /* 0x00000006ff067e24 */ /* 0x000fe2000f8e00ff */
[----:B------:R-:W-:Y:S01]  /*62d0*/  MOV R11, UR5 ;  /* 0x00000005000b7c02 */ /* 0x000fe20008000f00 */
[----:B------:R-:W-:Y:S02]  /*62e0*/  IMAD.U32 R10, RZ, RZ, UR4 ;  /* 0x00000004ff0a7e24 */ /* 0x000fe4000f8e00ff */
[----:B------:R-:W-:Y:S07]  /*62f0*/  LEPC R20, `(.L_x_108) ;  /* 0x000000001014794e */ /* 0x000fee0000000000 */
[----:B---345:R-:W-:Y:S05]  /*6300*/  CALL.ABS.NOINC R14 ;  /* 0x000000000e007343 */ /* 0x038fea0003c00000 */
.L_x_108:
[----:B------:R-:W1:Y:S01]  /*6310*/  LDCU.64 UR8, c[0x4][0x80] ;  /* 0x01001000ff0877ac */ /* 0x000e620008000a00 */
[----:B------:R-:W2:Y:S01]  /*6320*/  LDC.64 R2, c[0x4][R2] ;  /* 0x0100000002027b82 */ /* 0x000ea20000000a00 */
[----:B------:R-:W-:Y:S02]  /*6330*/  HFMA2 R12, -RZ, RZ, 0, 5.9604644775390625e-08 ;  /* 0x00000001ff0c7431 */ /* 0x000fe400000001ff */
[----:B------:R-:W-:Y:S02]  /*6340*/  IMAD.MOV.U32 R8, RZ, RZ, 0x70 ;  /* 0x00000070ff087424 */ /* 0x000fe400078e00ff */
[----:B------:R-:W-:Y:S01]  /*6350*/  IMAD.MOV.U32 R13, RZ, RZ, RZ ;  /* 0x000000ffff0d7224 */ /* 0x000fe200078e00ff */
[----:B------:R-:W3:Y:S01]  /*6360*/  LDCU.64 UR6, c[0x4][0x88] ;  /* 0x01001100ff0677ac */ /* 0x000ee20008000a00 */
[----:B------:R-:W4:Y:S01]  /*6370*/  LDCU.64 UR4, c[0x4][0x8] ;  /* 0x01000100ff0477ac */ /* 0x000f220008000a00 */
[----:B-1----:R-:W-:Y:S02]  /*6380*/  MOV R4, UR8 ;  /* 0x0000000800047c02 */ /* 0x002fe40008000f00 */
[----:B------:R-:W-:Y:S02]  /*6390*/  MOV R5, UR9 ;  /* 0x0000000900057c02 */ /* 0x000fe40008000f00 */
[----:B---3--:R-:W-:Y:S01]  /*63a0*/  MOV R7, UR7 ;  /* 0x0000000700077c02 */ /* 0x008fe20008000f00 */
[----:B------:R-:W-:Y:S01]  /*63b0*/  IMAD.U32 R6, RZ, RZ, UR6 ;  /* 0x00000006ff067e24 */ /* 0x000fe2000f8e00ff */
[----:B----4-:R-:W-:Y:S01]  /*63c0*/  MOV R11, UR5 ;  /* 0x00000005000b7c02 */ /* 0x010fe20008000f00 */
[----:B------:R-:W-:Y:S02]  /*63d0*/  IMAD.U32 R10, RZ, RZ, UR4 ;  /* 0x00000004ff0a7e24 */ /* 0x000fe4000f8e00ff */
[----:B------:R-:W-:Y:S07]  /*63e0*/  LEPC R20, `(.L_x_107) ;  /* 0x000000001014794e */ /* 0x000fee0000000000 */
[----:B--2---:R-:W-:Y:S05]  /*63f0*/  CALL.ABS.NOINC R2 ;  /* 0x0000000002007343 */ /* 0x004fea0003c00000 */
.L_x_107:
[----:B------:R-:W-:Y:S05]  /*6400*/  BSYNC.RECONVERGENT B6 ;  /* 0x0000000000067941 */ /* 0x000fea0003800200 */
.L_x_106:
[----:B------:R-:W-:Y:S02]  /*6410*/  R2UR UR6, R83 ;  /* 0x00000000530672ca */ /* 0x000fe400000e0000 */
[----:B------:R-:W-:Y:S02]  /*6420*/  R2UR UR5, R97 ;  /* 0x00000000610572ca */ /* 0x000fe400000e0000 */
[----:B------:R-:W-:Y:S02]  /*6430*/  R2UR UR4, R96 ;  /* 0x00000000600472ca */ /* 0x000fe400000e0000 */
[----:B------:R-:W-:Y:S02]  /*6440*/  ISETP.NE.U32.AND P4, PT, R78, RZ, PT ;  /* 0x000000ff4e00720c */ /* 0x000fe40003f85070 */
[----:B------:R-:W-:Y:S02]  /*6450*/  ISETP.NE.U32.AND P2, PT, RZ, UR54, PT ;  /* 0x00000036ff007c0c */ /* 0x000fe4000bf45070 */
[----:B------:R-:W-:Y:S02]  /*6460*/  ISETP.NE.AND.EX P4, PT, R79, RZ, PT, P4 ;  /* 0x000000ff4f00720c */ /* 0x000fe40003f85340 */
[----:B------:R-:W-:Y:S01]  /*6470*/  ISETP.NE.AND.EX P2, PT, RZ, UR55, PT, P2 ;  /* 0x00000037ff007c0c */ /* 0x000fe2000bf45320 */
[----:B------:R-:W-:Y:S02]  /*6480*/  UISETP.NE.AND UP2, UPT, UR6, URZ, UPT ;  /* 0x000000ff0600728c */ /* 0x000fe4000bf45270 */
[----:B------:R-:W-:Y:S04]  /*6490*/  UISETP.NE.U32.AND UP0, UPT, UR5, URZ, UPT ;  /* 0x000000ff0500728c */ /* 0x000fe8000bf05070 */
[----:B------:R-:W-:Y:S01]  /*64a0*/  UISETP.NE.AND.EX UP1, UPT, UR4, URZ, UPT, UP0 ;  /* 0x000000ff0400728c */ /* 0x000fe2000bf25300 */
[----:B------:R-:W-:Y:S01]  /*64b0*/  PLOP3.LUT P1, PT, PT, PT, UP2, 0x80, 0x8 ;  /* 0x000000000008781c */ /* 0x000fe20003f2f028 */
[----:B------:R-:W-:Y:S03]  /*64c0*/  UPLOP3.LUT UP0, UPT, UPT, UPT, UPT, 0x40, 0x4 ;  /* 0x000000000004789c */ /* 0x000fe60003f0e870 */
[----:B------:R-:W-:Y:S06]  /*64d0*/  @UP2 UPLOP3.LUT UP0, UPT, UPT, UPT, UP1, 0x80, 0x8 ;  /* 0x000000000008289c */ /* 0x000fec0003f0f010 */
[----:B------:R-:W-:Y:S01]  /*64e0*/  PLOP3.LUT P0, PT, PT, PT, UP0, 0x80, 0x8 ;  /* 0x000000000008781c */ /* 0x000fe20003f0f008 */
[----:B------:R-:W-:Y:S01]  /*64f0*/  @!UPT UIADD3 URZ, UPT, UPT, URZ, URZ, URZ ;  /* 0x000000fffffff290 */ /* 0x000fe2000fffe0ff */
[----:B------:R-:W-:Y:S11]  /*6500*/  BRA.U !UP1, `(.L_x_109) ;  /* 0x0000000109407547 */ /* 0x000ff6000b800000 */
[----:B------:R-:W-:Y:S01]  /*6510*/  UISETP.NE.U32.AND UP0, UPT, UR54, URZ, UPT ;  /* 0x000000ff3600728c */ /* 0x000fe2000bf05070 */
[----:B------:R-:W-:Y:S01]  /*6520*/  R2UR UR6, R97 ;  /* 0x00000000610672ca */ /* 0x000fe200000e0000 */
[----:B------:R-:W2:Y:S01]  /*6530*/  LDCU.64 UR8, c[0x0][0x358] ;  /* 0x00006b00ff0877ac */ /* 0x000ea20008000a00 */
[----:B------:R-:W-:Y:S02]  /*6540*/  HFMA2 R80, -RZ, RZ, 0, 5.9604644775390625e-08 ;  /* 0x00000001ff507431 */ /* 0x000fe400000001ff */
[----:B-1----:R-:W-:Y:S01]  /*6550*/  IMAD.MOV.U32 R0, RZ, RZ, 0x1 ;  /* 0x00000001ff007424 */ /* 0x002fe200078e00ff */
[----:B------:R-:W-:Y:S06]  /*6560*/  UISETP.NE.AND.EX UP0, UPT, UR55, URZ, UPT, UP0 ;  /* 0x000000ff3700728c */ /* 0x000fec000bf05300 */
[----:B------:R-:W-:Y:S05]  /*6570*/  PLOP3.LUT P3, PT, PT, PT, UP0, 0x80, 0x8 ;  /* 0x000000000008781c */ /* 0x000fea0003f6f008 */
[----:B------:R-:W1:Y:S01]  /*6580*/  @UP0 LDCU.64 UR4, c[0x0][0x888] ;  /* 0x00011100ff0407ac */ /* 0x000e620008000a00 */
[----:B------:R-:W-:Y:S07]  /*6590*/  @UP0 UIMAD UR6, UR36, UR6, URZ ;  /* 0x00000006240602a4 */ /* 0x000fee000f8e02ff */
[----:B------:R-:W-:Y:S01]  /*65a0*/  @!P3 PRMT R80, R0, 0x7610, R80 ;  /* 0x000076100050b816 */ /* 0x000fe20000000050 */
[----:B-1----:R-:W-:Y:S06]  /*65b0*/  @UP0 UIMAD.WIDE UR4, UR6, 0x4, UR4 ;  /* 0x00000004060408a5 */ /* 0x002fec000f8e0204 */
[----:B------:R-:W-:Y:S02]  /*65c0*/  IMAD.U32 R2, RZ, RZ, UR4 ;  /* 0x00000004ff027e24 */ /* 0x000fe4000f8e00ff */
[----:B------:R-:W-:Y:S03]  /*65d0*/  IMAD.U32 R3, RZ, RZ, UR5 ;  /* 0x00000005ff037e24 */ /* 0x000fe6000f8e00ff */
[----:B------:R-:W1:Y:S02]  /*65e0*/  @!UP0 LDCU UR4, c[0x0][0x880] ;  /* 0x00011000ff0487ac */ /* 0x000e640008000800 */
[----:B--2--5:R2:W5:Y:S02]  /*65f0*/  @P3 LDG.E R41, desc[UR8][R2.64] ;  /* 0x0000000802293981 */ /* 0x024564000c1e1900 */
[----:B-12---:R-:W-:Y:S02]  /*6600*/  @!P3 MOV R41, UR4 ;  /* 0x000000040029bc02 */ /* 0x006fe40008000f00 */
.L_x_109:
[----:B------:R-:W-:Y:S05]  /*6610*/  @!P4 BRA `(.L_x_110) ;  /* 0x000000000024c947 */ /* 0x000fea0003800000 */
[----:B------:R-:W-:Y:S01]  /*6620*/  ISETP.NE.U32.AND P3, PT, R76, RZ, PT ;  /* 0x000000ff4c00720c */ /* 0x000fe20003f65070 */
[----:B------:R-:W2:Y:S03]  /*6630*/  LDCU.64 UR4, c[0x0][0x358] ;  /* 0x00006b00ff0477ac */ /* 0x000ea60008000a00 */
[----:B------:R-:W-:Y:S11]  /*6640*/  ISETP.NE.AND.EX P3, PT, R77, RZ, PT, P3 ;  /* 0x000000ff4d00720c */ /* 0x000ff60003f65330 */
[----:B------:R-:W-:Y:S02]  /*6650*/  @!UPT UIADD3 URZ, UPT, UPT, URZ, URZ, URZ ;  /* 0x000000fffffff290 */ /* 0x000fe4000fffe0ff */
[----:B------:R-:W3:Y:S01]  /*6660*/  @P3 LDC.64 R2, c[0x0][0x8a8] ;  /* 0x00022a00ff023b82 */ /* 0x000ee20000000a00 */
[----:B-1----:R-:W-:Y:S04]  /*6670*/  @P3 IMAD R0, R78, UR36, RZ ;  /* 0x000000244e003c24 */ /* 0x002fe8000f8e02ff */
[----:B---3--:R-:W-:Y:S05]  /*6680*/  @P3 IMAD.WIDE R2, R0, 0x4, R2 ;  /* 0x0000000400023825 */ /* 0x008fea00078e0202 */
[----:B--2--5:R2:W5:Y:S02]  /*6690*/  @P3 LDG.E R38, desc[UR4][R2.64] ;  /* 0x0000000402263981 */ /* 0x024564000c1e1900 */
[----:B--2---:R-:W3:Y:S02]  /*66a0*/  @!P3 LDC R38, c[0x0][0x8a0] ;  /* 0x00022800ff26bb82 */ /* 0x004ee40000000800 */
.L_x_110:
[----:B-----5:R-:W-:Y:S01]  /*66b0*/  FSETP.NEU.AND P3, PT, R41, RZ, PT ;  /* 0x000000ff2900720b */ /* 0x020fe20003f6d000 */
[----:B------:R-:W-:Y:S01]  /*66c0*/  BSSY B1, `(.L_x_111) ;  /* 0x0000039000017945 */ /* 0x000fe20003800000 */
[----:B------:R-:W-:Y:S01]  /*66d0*/  SEL R3, RZ, 0xffffffff, P2 ;  /* 0xffffffffff037807 */ /* 0x000fe20001000000 */
[----:B------:R-:W-:Y:S01]  /*66e0*/  IMAD.MOV.U32 R47, RZ, RZ, 0x1 ;  /* 0x00000001ff2f7424 */ /* 0x000fe200078e00ff */
[----:B------:R-:W-:Y:S01]  /*66f0*/  @P1 LOP3.LUT P2, RZ, R80, 0xff, RZ, 0xc0, !PT ;  /* 0x000000ff50ff1812 */ /* 0x000fe2000784c0ff */
[----:B------:R-:W-:Y:S01]  /*6700*/  IMAD R39, R36, 0x80, R37 ;  /* 0x0000008024277824 */ /* 0x000fe200078e0225 */
[----:B------:R-:W-:Y:S01]  /*6710*/  @P1 SEL R2, RZ, 0xffffffff, P3 ;  /* 0xffffffffff021807 */ /* 0x000fe20001800000 */
[----:B------:R-:W-:Y:S01]  /*6720*/  IMAD R87, R94, -0x10, R92 ;  /* 0xfffffff05e577824 */ /* 0x000fe200078e025c */
[----:B------:R-:W-:Y:S01]  /*6730*/  LOP3.LUT R90, R90, 0x1, RZ, 0x3c, !PT ;  /* 0x000000015a5a7812 */ /* 0x000fe200078e3cff */
[----:B------:R-:W-:Y:S01]  /*6740*/  IMAD.MOV.U32 R46, RZ, RZ, RZ ;  /* 0x000000ffff2e7224 */ /* 0x000fe200078e00ff */
[----:B------:R-:W-:Y:S02]  /*6750*/  @P0 SEL R2, R3, R2, !P2 ;  /* 0x0000000203020207 */ /* 0x000fe40005000000 */
[----:B------:R-:W-:Y:S02]  /*6760*/  CS2R R74, SRZ ;  /* 0x00000000004a7805 */ /* 0x000fe4000001ff00 */
[----:B------:R-:W-:Y:S02]  /*6770*/  LEA R99, R36, UR44, 0x3 ;  /* 0x0000002c24637c11 */ /* 0x000fe4000f8e18ff */
[----:B------:R-:W-:Y:S02]  /*6780*/  CS2R R72, SRZ ;  /* 0x0000000000487805 */ /* 0x000fe4000001ff00 */
[----:B------:R-:W-:Y:S02]  /*6790*/  @P1 LOP3.LUT R2, R2, 0x1, RZ, 0xc0, !PT ;  /* 0x0000000102021812 */ /* 0x000fe400078ec0ff */
[----:B------:R-:W-:Y:S02]  /*67a0*/  CS2R R66, SRZ ;  /* 0x0000000000427805 */ /* 0x000fe4000001ff00 */
[----:B-1----:R-:W-:Y:S02]  /*67b0*/  SHF.L.U32 R0, R89, 0x1f, RZ ;  /* 0x0000001f59007819 */ /* 0x002fe400000006ff */
[----:B------:R-:W-:Y:S02]  /*67c0*/  CS2R R64, SRZ ;  /* 0x0000000000407805 */ /* 0x000fe4000001ff00 */
[----:B------:R-:W-:Y:S02]  /*67d0*/  ISETP.NE.U32.OR P5, PT, R2, 0x1, !P1 ;  /* 0x000000010200780c */ /* 0x000fe40004fa5470 */
[----:B------:R-:W-:Y:S02]  /*67e0*/  CS2R R58, SRZ ;  /* 0x00000000003a7805 */ /* 0x000fe4000001ff00 */
[----:B------:R-:W-:Y:S02]  /*67f0*/  PLOP3.LUT P2, PT, PT, PT, UP1, 0x80, 0x8 ;  /* 0x000000000008781c */ /* 0x000fe40003f4f018 */
[----:B------:R-:W-:Y:S02]  /*6800*/  CS2R R56, SRZ ;  /* 0x0000000000387805 */ /* 0x000fe4000001ff00 */
[----:B------:R-:W-:Y:S02]  /*6810*/  LOP3.LUT P4, R85, R80, 0xff, RZ, 0xc0, !PT ;  /* 0x000000ff50557812 */ /* 0x000fe4000788c0ff */
[----:B------:R-:W-:Y:S02]  /*6820*/  CS2R R50, SRZ ;  /* 0x0000000000327805 */ /* 0x000fe4000001ff00 */
[----:B------:R-:W-:Y:S02]  /*6830*/  SEL R2, RZ, 0xffffffff, P3 ;  /* 0xffffffffff027807 */ /* 0x000fe40001800000 */
[----:B------:R-:W-:Y:S02]  /*6840*/  CS2R R48, SRZ ;  /* 0x0000000000307805 */ /* 0x000fe4000001ff00 */
[----:B------:R-:W-:Y:S02]  /*6850*/  P2R R98, PR, RZ, 0x20 ;  /* 0x00000020ff627803 */ /* 0x000fe40000000000 */
[----:B------:R-:W-:Y:S02]  /*6860*/  @P5 SHF.L.U32 R4, R90, 0x1f, RZ ;  /* 0x0000001f5a045819 */ /* 0x000fe400000006ff */
[----:B------:R-:W-:Y:S02]  /*6870*/  @P2 SEL R2, R3, R2, !P4 ;  /* 0x0000000203022207 */ /* 0x000fe40006000000 */
[----:B------:R-:W1:Y:S02]  /*6880*/  @P5 SYNCS.PHASECHK.TRANS64.TRYWAIT P1, [UR44+0x30], R4 ;  /* 0x00003004ff0055a7 */ /* 0x000e64000802112c */
[----:B------:R-:W-:Y:S04]  /*6890*/  LOP3.LUT R2, R2, 0x1, RZ, 0xc0, !PT ;  /* 0x0000000102027812 */ /* 0x000fe800078ec0ff */
[----:B------:R-:W-:Y:S04]  /*68a0*/  ISETP.NE.U32.AND P2, PT, R2, 0x1, PT ;  /* 0x000000010200780c */ /* 0x000fe80003f45070 */
[----:B------:R-:W-:Y:S01]  /*68b0*/  P2R R60, PR, RZ, 0x4 ;  /* 0x00000004ff3c7803 */ /* 0x000fe20000000000 */
[----:B------:R2:W4:Y:S01]  /*68c0*/  SYNCS.PHASECHK.TRANS64.TRYWAIT P0, [R99+URZ+0xa0], R0 ;  /* 0x0000a000630075a7 */ /* 0x00052200080011ff */
[----:B-1----:R-:W-:Y:S01]  /*68d0*/  @P5 SEL R47, RZ, 0x1, !P1 ;  /* 0x00000001ff2f5807 */ /* 0x002fe20004800000 */
[----:B--2---:R-:W-:Y:S06]  /*68e0*/  @!P5 BRA `(.L_x_112) ;  /* 0x000000000058d947 */ /* 0x004fec0003800000 */
[----:B------:R-:W-:Y:S01]  /*68f0*/  IMAD.MOV.U32 R75, RZ, RZ, RZ ;  /* 0x000000ffff4b7224 */ /* 0x000fe200078e00ff */
[----:B------:R-:W-:Y:S01]  /*6900*/  ISETP.NE.AND P1, PT, R47, RZ, PT ;  /* 0x000000ff2f00720c */ /* 0x000fe20003f25270 */
[----:B------:R-:W-:Y:S01]  /*6910*/  BSSY B0, `(.L_x_113) ;  /* 0x000000c000007945 */ /* 0x000fe20003800000 */
[----:B------:R-:W-:Y:S02]  /*6920*/  CS2R R50, SRZ ;  /* 0x0000000000327805 */ /* 0x000fe4000001ff00 */
[----:B------:R-:W-:Y:S02]  /*6930*/  CS2R R48, SRZ ;  /* 0x0000000000307805 */ /* 0x000fe4000001ff00 */
[----:B------:R-:W-:Y:S02]  /*6940*/  CS2R R58, SRZ ;  /* 0x00000000003a7805 */ /* 0x000fe4000001ff00 */
[----:B------:R-:W-:Y:S02]  /*6950*/  CS2R R56, SRZ ;  /* 0x0000000000387805 */ /* 0x000fe4000001ff00 */
[----:B------:R-:W-:Y:S02]  /*6960*/  CS2R R66, SRZ ;  /* 0x0000000000427805 */ /* 0x000fe4000001ff00 */
[----:B------:R-:W-:Y:S02]  /*6970*/  CS2R R64, SRZ ;  /* 0x0000000000407805 */ /* 0x000fe4000001ff00 */
[----:B------:R-:W-:Y:S01]  /*6980*/  CS2R R72, SRZ ;  /* 0x0000000000487805 */ /* 0x000fe2000001ff00 */
[----:B------:R-:W-:Y:S06]  /*6990*/  @P1 BRA `(.L_x_114) ;  /* 0x00000000000c1947 */ /* 0x000fec0003800000 */
[----:B------:R-:W-:Y:S04]  /*69a0*/  SHF.L.U32 R3, R90, 0x1f, RZ ;  /* 0x0000001f5a037819 */ /* 0x000fe800000006ff */
[----:B------:R-:W1:Y:S02]  /*69b0*/  SYNCS.PHASECHK.TRANS64.TRYWAIT P1, [UR44+0x30], R3 ;  /* 0x00003003ff0075a7 */ /* 0x000e64000802112c */
[----:B-1----:R-:W-:Y:S05]  /*69c0*/  @!P1 BRA `(.L_x_115) ;  /* 0x0000003c00b09947 */ /* 0x002fea0003800000 */
.L_x_114:
[----:B------:R-:W-:Y:S05]  /*69d0*/  BSYNC B0 ;  /* 0x0000000000007941 */ /* 0x000fea0003800000 */
.L_x_113:
[----:B------:R-:W-:Y:S01]  /*69e0*/  ISETP.NE.AND P1, PT, R60, RZ, PT ;  /* 0x000000ff3c00720c */ /* 0x000fe20003f25270 */
[----:B------:R-:W-:Y:S11]  /*69f0*/  HFMA2 R46, -RZ, RZ, 0, 5.9604644775390625e-08 ;  /* 0x00000001ff2e7431 */ /* 0x000ff600000001ff */
[----:B------:R-:W-:Y:S01]  /*6a00*/  @!UPT UIADD3 URZ, UPT, UPT, URZ, URZ, URZ ;  /* 0x000000fffffff290 */ /* 0x000fe2000fffe0ff */
[----:B------:R2:W1:Y:S04]  /*6a10*/  @P1 LDS.128 R48, [R93] ;  /* 0x000000005d301984 */ /* 0x0004680000000c00 */
[----:B------:R2:W1:Y:S04]  /*6a20*/  @P1 LDS.128 R56, [R92+0x10] ;  /* 0x000010005c381984 */ /* 0x0004680000000c00 */
[----:B------:R2:W1:Y:S04]  /*6a30*/  @P1 LDS.128 R64, [R91+0x20] ;  /* 0x000020005b401984 */ /* 0x0004680000000c00 */
[----:B------:R2:W1:Y:S02]  /*6a40*/  @P1 LDS.128 R72, [R87+0x30] ;  /* 0x0000300057481984 */ /* 0x0004640000000c00 */
.L_x_112:
[----:B------:R-:W-:Y:S05]  /*6a50*/  BSYNC B1 ;  /* 0x0000000000017941 */ /* 0x000fea0003800000 */
.L_x_111:
[----:B-1----:R-:W-:Y:S04]  /*6a60*/  SHF.R.U32.HI R2, RZ, 0x15, R39 ;  /* 0x00000015ff027819 */ /* 0x002fe80000011627 */
[----:B------:R-:W-:Y:S01]  /*6a70*/  LOP3.LUT P1, RZ, R2, 0x3, R81, 0x48, !PT ;  /* 0x0000000302ff7812 */ /* 0x000fe20007824851 */
[----:B------:R-:W-:Y:S01]  /*6a80*/  @!UPT UIADD3 URZ, UPT, UPT, URZ, URZ, URZ ;  /* 0x000000fffffff290 */ /* 0x000fe2000fffe0ff */
[----:B----4-:R-:W-:Y:S11]  /*6a90*/  @P0 BRA `(.L_x_116) ;  /* 0x0000000000080947 */ /* 0x010ff60003800000 */
[----:B------:R-:W1:Y:S02]  /*6aa0*/  SYNCS.PHASECHK.TRANS64.TRYWAIT P0, [R99+URZ+0xa0], R0 ;  /* 0x0000a000630075a7 */ /* 0x000e6400080011ff */
[----:B-1----:R-:W-:Y:S05]  /*6ab0*/  @!P0 BRA `(.L_x_117) ;  /* 0x0000003c008c8947 */ /* 0x002fea0003800000 */
.L_x_116:
[----:B------:R-:W-:Y:S05]  /*6ac0*/  @!P1 BRA `(.L_x_118) ;  /* 0x0000000000409947 */ /* 0x000fea0003800000 */
[----:B------:R-:W4:Y:S01]  /*6ad0*/  LDCU.64 UR8, c[0x4][0x70] ;  /* 0x01000e00ff0877ac */ /* 0x000f220008000a00 */
[----:B------:R-:W-:Y:S01]  /*6ae0*/  MOV R3, 0x0 ;  /* 0x0000000000037802 */ /* 0x000fe20000000f00 */
[----:B------:R-:W-:Y:S02]  /*6af0*/  HFMA2 R12, -RZ, RZ, 0, 5.9604644775390625e-08 ;  /* 0x00000001ff0c7431 */ /* 0x000fe400000001ff */
[----:B------:R-:W-:Y:S02]  /*6b00*/  IMAD.MOV.U32 R8, RZ, RZ, 0x192 ;  /* 0x00000192ff087424 */ /* 0x000fe400078e00ff */
[----:B------:R-:W-:Y:S01]  /*6b10*/  IMAD.MOV.U32 R13, RZ, RZ, RZ ;  /* 0x000000ffff0d7224 */ /* 0x000fe200078e00ff */
[----:B------:R-:W5:Y:S01]  /*6b20*/  LDCU.64 UR6, c[0x4][0x78] ;  /* 0x01000f00ff0677ac */ /* 0x000f620008000a00 */
[----:B------:R-:W1:Y:S01]  /*6b30*/  LDC.64 R2, c[0x4][R3] ;  /* 0x0100000003027b82 */ /* 0x000e620000000a00 */
[----:B------:R-:W2:Y:S01]  /*6b40*/  LDCU.64 UR4, c[0x4][0x10] ;  /* 0x01000200ff0477ac */ /* 0x000ea20008000a00 */
[----:B----4-:R-:W-:Y:S01]  /*6b50*/  MOV R5, UR9 ;  /* 0x0000000900057c02 */ /* 0x010fe20008000f00 */
[----:B------:R-:W-:Y:S01]  /*6b60*/  IMAD.U32 R4, RZ, RZ, UR8 ;  /* 0x00000008ff047e24 */ /* 0x000fe2000f8e00ff */
[----:B-----5:R-:W-:Y:S01]  /*6b70*/  MOV R7, UR7 ;  /* 0x0000000700077c02 */ /* 0x020fe20008000f00 */
[----:B------:R-:W-:Y:S01]  /*6b80*/  IMAD.U32 R6, RZ, RZ, UR6 ;  /* 0x00000006ff067e24 */ /* 0x000fe2000f8e00ff */
[----:B--2---:R-:W-:Y:S01]  /*6b90*/  MOV R11, UR5 ;  /* 0x00000005000b7c02 */ /* 0x004fe20008000f00 */
[----:B------:R-:W-:Y:S02]  /*6ba0*/  IMAD.U32 R10, RZ, RZ, UR4 ;  /* 0x00000004ff0a7e24 */ /* 0x000fe4000f8e00ff */
[----:B------:R-:W-:Y:S07]  /*6bb0*/  LEPC R20, `(.L_x_118) ;  /* 0x000000001014794e */ /* 0x000fee0000000000 */
[----:B-1-3--:R-:W-:Y:S05]  /*6bc0*/  CALL.ABS.NOINC R2 ;  /* 0x0000000002007343 */ /* 0x00afea0003c00000 */
.L_x_118:
[C---:B------:R-:W-:Y:S01]  /*6bd0*/  SHF.L.U32 R40, R48.reuse, 0x10, RZ ;  /* 0x0000001030287819 */ /* 0x040fe200000006ff */
[----:B------:R-:W-:Y:S05]  /*6be0*/  WARPSYNC.ALL ;  /* 0x0000000000007948 */ /* 0x000fea0003800000 */
[----:B------:R-:W-:Y:S01]  /*6bf0*/  R2UR UR4, R39 ;  /* 0x00000000270472ca */ /* 0x000fe200000e0000 */
[----:B------:R-:W-:Y:S01]  /*6c00*/  BSSY.RECONVERGENT B0, `(.L_x_119) ;  /* 0x0000088000007945 */ /* 0x000fe20003800200 */
[----:B------:R-:W-:Y:S02]  /*6c10*/  LOP3.LUT R43, R48, 0xffff0000, RZ, 0xc0, !PT ;  /* 0xffff0000302b7812 */ /* 0x000fe400078ec0ff */
[----:B------:R-:W-:Y:S02]  /*6c20*/  SHF.L.U32 R42, R49, 0x10, RZ ;  /* 0x00000010312a7819 */ /* 0x000fe400000006ff */
[----:B------:R-:W-:Y:S02]  /*6c30*/  SHF.L.U32 R45, R51, 0x10, RZ ;  /* 0x00000010332d7819 */ /* 0x000fe400000006ff */
[----:B------:R-:W-:Y:S02]  /*6c40*/  LOP3.LUT R44, R75, 0xffff0000, RZ, 0xc0, !PT ;  /* 0xffff00004b2c7812 */ /* 0x000fe400078ec0ff */
[----:B------:R-:W-:Y:S03]  /*6c50*/  ISETP.NE.AND P0, PT, R95, RZ, PT ;  /* 0x000000ff5f00720c */ /* 0x000fe60003f05270 */
[----:B------:R-:W1:Y:S02]  /*6c60*/  LDTM.x32 R4, tmem[UR4] ;  /* 0x00000004000479ee */ /* 0x000e6400082c0000 */
[C---:B-1-3--:R-:W-:Y:S01]  /*6c70*/  FMUL R0, R38.reuse, R4 ;  /* 0x0000000426007220 */ /* 0x04afe20000400000 */
[C---:B------:R-:W-:Y:S01]  /*6c80*/  FMUL R2, R38.reuse, R5 ;  /* 0x0000000526027220 */ /* 0x040fe20000400000 */
[C---:B------:R-:W-:Y:S01]  /*6c90*/  FMUL R3, R38.reuse, R6 ;  /* 0x0000000626037220 */ /* 0x040fe20000400000 */
[----:B------:R-:W-:Y:S01]  /*6ca0*/  FMUL R7, R38, R7 ;  /* 0x0000000726077220 */ /* 0x000fe20000400000 */
[----:B------:R-:W-:Y:S01]  /*6cb0*/  FFMA R0, R41, R40, R0 ;  /* 0x0000002829007223 */ /* 0x000fe20000000000 */
[----:B------:R-:W-:Y:S01]  /*6cc0*/  LOP3.LUT R40, R49, 0xffff0000, RZ, 0xc0, !PT ;  /* 0xffff000031287812 */ /* 0x000fe200078ec0ff */
[C---:B------:R-:W-:Y:S01]  /*6cd0*/  FFMA R2, R41.reuse, R43, R2 ;  /* 0x0000002b29027223 */ /* 0x040fe20000000002 */
[C---:B------:R-:W-:Y:S01]  /*6ce0*/  SHF.L.U32 R43, R50.reuse, 0x10, RZ ;  /* 0x00000010322b7819 */ /* 0x040fe200000006ff */
[C---:B------:R-:W-:Y:S01]  /*6cf0*/  FFMA R3, R41.reuse, R42, R3 ;  /* 0x0000002a29037223 */ /* 0x040fe20000000003 */
[----:B------:R-:W-:Y:S01]  /*6d00*/  LOP3.LUT R42, R50, 0xffff0000, RZ, 0xc0, !PT ;  /* 0xffff0000322a7812 */ /* 0x000fe200078ec0ff */
[----:B------:R-:W-:Y:S01]  /*6d10*/  FMUL R4, R38, R8 ;  /* 0x0000000826047220 */ /* 0x000fe20000400000 */
[----:B------:R-:W-:Y:S01]  /*6d20*/  F2FP.BF16.F32.PACK_AB R52, R2, R0 ;  /* 0x000000000234723e */ /* 0x000fe200000010ff */
[----:B------:R-:W-:Y:S01]  /*6d30*/  FFMA R7, R41, R40, R7 ;  /* 0x0000002829077223 */ /* 0x000fe20000000007 */
[----:B------:R-:W-:Y:S01]  /*6d40*/  LOP3.LUT R40, R51, 0xffff0000, RZ, 0xc0, !PT ;  /* 0xffff000033287812 */ /* 0x000fe200078ec0ff */
[C---:B------:R-:W-:Y:S01]  /*6d50*/  FMUL R5, R38.reuse, R9 ;  /* 0x0000000926057220 */ /* 0x040fe20000400000 */
[C---:B------:R-:W-:Y:S01]  /*6d60*/  FMUL R6, R38.reuse, R10 ;  /* 0x0000000a26067220 */ /* 0x040fe20000400000 */
[----:B------:R-:W-:Y:S01]  /*6d70*/  FMUL R11, R38, R11 ;  /* 0x0000000b260b7220 */ /* 0x000fe20000400000 */
[----:B------:R-:W-:Y:S01]  /*6d80*/  F2FP.BF16.F32.PACK_AB R53, R7, R3 ;  /* 0x000000030735723e */ /* 0x000fe200000010ff */
[C---:B------:R-:W-:Y:S01]  /*6d90*/  FFMA R4, R41.reuse, R43, R4 ;  /* 0x0000002b29047223 */ /* 0x040fe20000000004 */
[C---:B------:R-:W-:Y:S01]  /*6da0*/  SHF.L.U32 R43, R56.reuse, 0x10, RZ ;  /* 0x00000010382b7819 */ /* 0x040fe200000006ff */
[----:B------:R-:W-:Y:S01]  /*6db0*/  FFMA R5, R41, R42, R5 ;  /* 0x0000002a29057223 */ /* 0x000fe20000000005 */
[----:B------:R-:W-:Y:S01]  /*6dc0*/  LOP3.LUT R42, R57, 0xffff0000, RZ, 0xc0, !PT ;  /* 0xffff0000392a7812 */ /* 0x000fe200078ec0ff */
[----:B------:R-:W-:Y:S01]  /*6dd0*/  FFMA R6, R41, R45, R6 ;  /* 0x0000002d29067223 */ /* 0x000fe20000000006 */
[----:B------:R-:W-:Y:S01]  /*6de0*/  SHF.L.U32 R45, R57, 0x10, RZ ;  /* 0x00000010392d7819 */ /* 0x000fe200000006ff */
[----:B------:R-:W-:Y:S01]  /*6df0*/  FFMA R11, R41, R40, R11 ;  /* 0x00000028290b7223 */ /* 0x000fe2000000000b */
[----:B------:R-:W-:Y:S01]  /*6e00*/  LOP3.LUT R40, R56, 0xffff0000, RZ, 0xc0, !PT ;  /* 0xffff000038287812 */ /* 0x000fe200078ec0ff */
[C---:B------:R-:W-:Y:S01]  /*6e10*/  FMUL R8, R38.reuse, R12 ;  /* 0x0000000c26087220 */ /* 0x040fe20000400000 */
[----:B------:R-:W-:Y:S01]  /*6e20*/  F2FP.BF16.F32.PACK_AB R54, R5, R4 ;  /* 0x000000040536723e */ /* 0x000fe200000010ff */
[C---:B------:R-:W-:Y:S01]  /*6e30*/  FMUL R9, R38.reuse, R13 ;  /* 0x0000000d26097220 */ /* 0x040fe20000400000 */
[----:B------:R-:W-:Y:S01]  /*6e40*/  F2FP.BF16.F32.PACK_AB R55, R11, R6 ;  /* 0x000000060b37723e */ /* 0x000fe200000010ff */
[C---:B------:R-:W-:Y:S01]  /*6e50*/  FMUL R10, R38.reuse, R14 ;  /* 0x0000000e260a7220 */ /* 0x040fe20000400000 */
[----:B------:R-:W-:Y:S01]  /*6e60*/  FMUL R15, R38, R15 ;  /* 0x0000000f260f7220 */ /* 0x000fe20000400000 */
[----:B------:R-:W-:Y:S01]  /*6e70*/  FFMA R8, R41, R43, R8 ;  /* 0x0000002b29087223 */ /* 0x000fe20000000008 */
[----:B------:R-:W-:Y:S01]  /*6e80*/  SHF.L.U32 R43, R59, 0x10, RZ ;  /* 0x000000103b2b7819 */ /* 0x000fe200000006ff */
[C---:B------:R-:W-:Y:S01]  /*6e90*/  FFMA R9, R41.reuse, R40, R9 ;  /* 0x0000002829097223 */ /* 0x040fe20000000009 */
[C---:B------:R-:W-:Y:S01]  /*6ea0*/  SHF.L.U32 R40, R58.reuse, 0x10, RZ ;  /* 0x000000103a287819 */ /* 0x040fe200000006ff */
        /* <DEDUP_REMOVED lines=8> */
[----:B------:R-:W-:Y:S01]  /*6f30*/  FMUL R14, R38, R18 ;  /* 0x00000012260e7220 */ /* 0x000fe20000400000 */
[----:B------:R-:W-:Y:S01]  /*6f40*/  FFMA R12, R41, R40, R12 ;  /* 0x00000028290c7223 */ /* 0x000fe2000000000c */
[----:B------:R-:W-:Y:S01]  /*6f50*/  LOP3.LUT R40, R59, 0xffff0000, RZ, 0xc0, !PT ;  /* 0xffff00003b287812 */ /* 0x000fe200078ec0ff */
[C---:B------:R-:W-:Y:S01]  /*6f60*/  FFMA R13, R41.reuse, R42, R13 ;  /* 0x0000002a290d7223 */ /* 0x040fe2000000000d */
[----:B------:R-:W-:Y:S01]  /*6f70*/  LOP3.LUT R42, R64, 0xffff0000, RZ, 0xc0, !PT ;  /* 0xffff0000402a7812 */ /* 0x000fe200078ec0ff */
[----:B------:R-:W-:Y:S01]  /*6f80*/  FMUL R19, R38, R19 ;  /* 0x0000001326137220 */ /* 0x000fe20000400000 */
[----:B------:R-:W-:Y:S01]  /*6f90*/  FFMA R14, R41, R43, R14 ;  /* 0x0000002b290e7223 */ /* 0x000fe2000000000e */
[----:B------:R-:W-:Y:S01]  /*6fa0*/  SHF.L.U32 R43, R64, 0x10, RZ ;  /* 0x00000010402b7819 */ /* 0x000fe200000006ff */
[----:B------:R1:W-:Y:S01]  /*6fb0*/  STS.128 [R93], R52 ;  /* 0x000000345d007388 */ /* 0x0003e20000000c00 */
[----:B------:R-:W-:Y:S01]  /*6fc0*/  F2FP.BF16.F32.PACK_AB R70, R13, R12 ;  /* 0x0000000c0d46723e */ /* 0x000fe200000010ff */
[C---:B------:R-:W-:Y:S01]  /*6fd0*/  FMUL R16, R38.reuse, R20 ;  /* 0x0000001426107220 */ /* 0x040fe20000400000 */
        /* <DEDUP_REMOVED lines=8> */
[C---:B------:R-:W-:Y:S01]  /*7060*/  FFMA R17, R41.reuse, R42, R17 ;  /* 0x0000002a29117223 */ /* 0x040fe20000000011 */
[----:B------:R-:W-:Y:S01]  /*7070*/  FFMA R18, R41, R45, R18 ;  /* 0x0000002d29127223 */ /* 0x000fe20000000012 */
[----:B------:R1:W-:Y:S01]  /*7080*/  STS.128 [R92+0x10], R68 ;  /* 0x000010445c007388 */ /* 0x0003e20000000c00 */
[----:B------:R-:W-:Y:S01]  /*7090*/  SHF.L.U32 R45, R67, 0x10, RZ ;  /* 0x00000010432d7819 */ /* 0x000fe200000006ff */
[----:B------:R-:W-:Y:S01]  /*70a0*/  FFMA R23, R41, R40, R23 ;  /* 0x0000002829177223 */ /* 0x000fe20000000017 */
[----:B------:R-:W-:Y:S01]  /*70b0*/  LOP3.LUT R40, R66, 0xffff0000, RZ, 0xc0, !PT ;  /* 0xffff000042287812 */ /* 0x000fe200078ec0ff */
[C---:B------:R-:W-:Y:S01]  /*70c0*/  FMUL R20, R38.reuse, R24 ;  /* 0x0000001826147220 */ /* 0x040fe20000400000 */
[----:B------:R-:W-:Y:S01]  /*70d0*/  LOP3.LUT R42, R67, 0xffff0000, RZ, 0xc0, !PT ;  /* 0xffff0000432a7812 */ /* 0x000fe200078ec0ff */
[C---:B------:R-:W-:Y:S01]  /*70e0*/  FMUL R21, R38.reuse, R25 ;  /* 0x0000001926157220 */ /* 0x040fe20000400000 */
[----:B------:R-:W-:Y:S01]  /*70f0*/  F2FP.BF16.F32.PACK_AB R100, R17, R16 ;  /* 0x000000101164723e */ /* 0x000fe200000010ff */
[C---:B------:R-:W-:Y:S01]  /*7100*/  FMUL R22, R38.reuse, R26 ;  /* 0x0000001a26167220 */ /* 0x040fe20000400000 */
[----:B------:R-:W-:Y:S01]  /*7110*/  FMUL R27, R38, R27 ;  /* 0x0000001b261b7220 */ /* 0x000fe20000400000 */
[C---:B------:R-:W-:Y:S01]  /*7120*/  FFMA R20, R41.reuse, R43, R20 ;  /* 0x0000002b29147223 */ /* 0x040fe20000000014 */
[C---:B------:R-:W-:Y:S01]  /*7130*/  FFMA R21, R41.reuse, R40, R21 ;  /* 0x0000002829157223 */ /* 0x040fe20000000015 */
[C---:B------:R-:W-:Y:S01]  /*7140*/  FFMA R22, R41.reuse, R45, R22 ;  /* 0x0000002d29167223 */ /* 0x040fe20000000016 */
[----:B------:R-:W-:Y:S01]  /*7150*/  FFMA R27, R41, R42, R27 ;  /* 0x0000002a291b7223 */ /* 0x000fe2000000001b */
[----:B------:R-:W-:Y:S01]  /*7160*/  SHF.L.U32 R40, R72, 0x10, RZ ;  /* 0x0000001048287819 */ /* 0x000fe200000006ff */
[----:B------:R-:W-:Y:S01]  /*7170*/  FMUL R24, R38, R28 ;  /* 0x0000001c26187220 */ /* 0x000fe20000400000 */
[----:B------:R-:W-:Y:S01]  /*7180*/  LOP3.LUT R42, R72, 0xffff0000, RZ, 0xc0, !PT ;  /* 0xffff0000482a7812 */ /* 0x000fe200078ec0ff */
[C---:B------:R-:W-:Y:S01]  /*7190*/  FMUL R25, R38.reuse, R29 ;  /* 0x0000001d26197220 */ /* 0x040fe20000400000 */
[----:B------:R-:W-:Y:S01]  /*71a0*/  SHF.L.U32 R43, R73, 0x10, RZ ;  /* 0x00000010492b7819 */ /* 0x000fe200000006ff */
[C---:B------:R-:W-:Y:S01]  /*71b0*/  FMUL R26, R38.reuse, R30 ;  /* 0x0000001e261a7220 */ /* 0x040fe20000400000 */
[C---:B------:R-:W-:Y:S01]  /*71c0*/  FFMA R24, R41.reuse, R40, R24 ;  /* 0x0000002829187223 */ /* 0x040fe20000000018 */
[----:B------:R-:W-:Y:S01]  /*71d0*/  FFMA R25, R41, R42, R25 ;  /* 0x0000002a29197223 */ /* 0x000fe20000000019 */
[----:B------:R-:W-:Y:S01]  /*71e0*/  LOP3.LUT R40, R73, 0xffff0000, RZ, 0xc0, !PT ;  /* 0xffff000049287812 */ /* 0x000fe200078ec0ff */
[----:B------:R-:W-:Y:S01]  /*71f0*/  FFMA R26, R41, R43, R26 ;  /* 0x0000002b291a7223 */ /* 0x000fe2000000001a */
[----:B------:R-:W-:Y:S01]  /*7200*/  FMUL R31, R38, R31 ;  /* 0x0000001f261f7220 */ /* 0x000fe20000400000 */
[----:B------:R-:W-:Y:S01]  /*7210*/  SHF.L.U32 R43, R74, 0x10, RZ ;  /* 0x000000104a2b7819 */ /* 0x000fe200000006ff */
[----:B------:R-:W-:Y:S01]  /*7220*/  FMUL R28, R38, R32 ;  /* 0x00000020261c7220 */ /* 0x000fe20000400000 */
[----:B------:R-:W-:Y:S01]  /*7230*/  LOP3.LUT R42, R74, 0xffff0000, RZ, 0xc0, !PT ;  /* 0xffff00004a2a7812 */ /* 0x000fe200078ec0ff */
[C---:B------:R-:W-:Y:S01]  /*7240*/  FMUL R29, R38.reuse, R33 ;  /* 0x00000021261d7220 */ /* 0x040fe20000400000 */
[----:B------:R-:W-:Y:S01]  /*7250*/  SHF.L.U32 R45, R75, 0x10, RZ ;  /* 0x000000104b2d7819 */ /* 0x000fe200000006ff */
[C---:B------:R-:W-:Y:S01]  /*7260*/  FMUL R30, R38.reuse, R34 ;  /* 0x00000022261e7220 */ /* 0x040fe20000400000 */
[----:B------:R-:W-:Y:S01]  /*7270*/  FFMA R31, R41, R40, R31 ;  /* 0x00000028291f7223 */ /* 0x000fe2000000001f */
[----:B------:R-:W-:Y:S01]  /*7280*/  FMUL R35, R38, R35 ;  /* 0x0000002326237220 */ /* 0x000fe20000400000 */
[----:B------:R-:W-:Y:S01]  /*7290*/  F2FP.BF16.F32.PACK_AB R101, R23, R18 ;  /* 0x000000121765723e */ /* 0x000fe200000010ff */
[----:B------:R-:W-:Y:S01]  /*72a0*/  FFMA R28, R41, R43, R28 ;  /* 0x0000002b291c7223 */ /* 0x000fe2000000001c */
[----:B------:R-:W-:Y:S01]  /*72b0*/  F2FP.BF16.F32.PACK_AB R102, R21, R20 ;  /* 0x000000141566723e */ /* 0x000fe200000010ff */
[----:B------:R-:W-:Y:S01]  /*72c0*/  FFMA R29, R41, R42, R29 ;  /* 0x0000002a291d7223 */ /* 0x000fe2000000001d */
[----:B------:R-:W-:Y:S01]  /*72d0*/  F2FP.BF16.F32.PACK_AB R103, R27, R22 ;  /* 0x000000161b67723e */ /* 0x000fe200000010ff */
[C---:B------:R-:W-:Y:S01]  /*72e0*/  FFMA R30, R41.reuse, R45, R30 ;  /* 0x0000002d291e7223 */ /* 0x040fe2000000001e */
[----:B------:R-:W-:Y:S01]  /*72f0*/  FFMA R35, R41, R44, R35 ;  /* 0x0000002c29237223 */ /* 0x000fe20000000023 */
[----:B------:R-:W-:Y:S02]  /*7300*/  F2FP.BF16.F32.PACK_AB R104, R25, R24 ;  /* 0x000000181968723e */ /* 0x000fe400000010ff */
[----:B------:R1:W-:Y:S01]  /*7310*/  STS.128 [R91+0x20], R100 ;  /* 0x000020645b007388 */ /* 0x0003e20000000c00 */
[----:B------:R-:W-:Y:S02]  /*7320*/  F2FP.BF16.F32.PACK_AB R105, R31, R26 ;  /* 0x0000001a1f69723e */ /* 0x000fe400000010ff */
[----:B------:R-:W-:Y:S02]  /*7330*/  F2FP.BF16.F32.PACK_AB R106, R29, R28 ;  /* 0x0000001c1d6a723e */ /* 0x000fe400000010ff */
[----:B------:R-:W-:Y:S05]  /*7340*/  F2FP.BF16.F32.PACK_AB R107, R35, R30 ;  /* 0x0000001e236b723e */ /* 0x000fea00000010ff */
[----:B------:R1:W-:Y:S01]  /*7350*/  STS.128 [R87+0x30], R104 ;  /* 0x0000306857007388 */ /* 0x0003e20000000c00 */
[----:B------:R-:W-:Y:S01]  /*7360*/  @!PT LDS RZ, [RZ] ;  /* 0x00000000fffff984 */ /* 0x000fe20000000800 */
[----:B------:R-:W-:Y:S01]  /*7370*/  @!PT LDS RZ, [RZ] ;  /* 0x00000000fffff984 */ /* 0x000fe20000000800 */
[----:B------:R-:W-:Y:S01]  /*7380*/  @!PT LDS RZ, [RZ] ;  /* 0x00000000fffff984 */ /* 0x000fe20000000800 */
[----:B------:R-:W-:Y:S01]  /*7390*/  @!PT LDS RZ, [RZ] ;  /* 0x00000000fffff984 */ /* 0x000fe20000000800 */
[----:B------:R3:W-:Y:S07]  /*73a0*/  MEMBAR.ALL.CTA ;  /* 0x0000000000007992 */ /* 0x0007ee0000008000 */
[----:B---3--:R-:W3:Y:S02]  /*73b0*/  FENCE.VIEW.ASYNC.S ;  /* 0x00000000000073c6 */ /* 0x008ee40000000000 */
[----:B---3--:R-:W-:Y:S06]  /*73c0*/  BAR.SYNC.DEFER_BLOCKING 0x1, 0x80 ;  /* 0x0042000000007b1d */ /* 0x008fec0000010000 */
[----:B------:R-:W-:Y:S05]  /*73d0*/  @P0 BRA `(.L_x_120) ;  /* 0x0000000000280947 */ /* 0x000fea0003800000 */
[----:B------:R-:W3:Y:S01]  /*73e0*/  LDCU.64 UR6, c[0x0][0x348] ;  /* 0x00006900ff0677ac */ /* 0x000ee20008000a00 */
[----:B------:R-:W-:Y:S01]  /*73f0*/  UIADD3 UR4, UPT, UPT, UR44, 0x200, URZ ;  /* 0x000002002c047890 */ /* 0x000fe2000fffe0ff */
[----:B------:R-:W-:Y:S05]  /*7400*/  UMOV UR51, UR36 ;  /* 0x0000002400337c82 */ /* 0x000fea0008000000 */
[----:B------:R-:W-:Y:S04]  /*7410*/  MOV R84, UR4 ;  /* 0x0000000400547c02 */ /* 0x000fe80008000f00 */
[----:B------:R-:W-:Y:S01]  /*7420*/  R2UR UR48, R84 ;  /* 0x00000000543072ca */ /* 0x000fe200000e0000 */
[----:B---3--:R-:W-:Y:S04]  /*7430*/  UIADD3 UR4, UP0, UPT, UR6, 0x680, URZ ;  /* 0x0000068006047890 */ /* 0x008fe8000ff1e0ff */
[----:B------:R-:W-:Y:S09]  /*7440*/  UIADD3.X UR5, UPT, UPT, URZ, UR7, URZ, UP0, !UPT ;  /* 0x00000007ff057290 */ /* 0x000ff200087fe4ff */
[----:B------:R3:W-:Y:S01]  /*7450*/  UTMASTG.3D [UR48], [UR4] ;  /* 0x00000030040073b5 */ /* 0x0007e20008010000 */
[----:B------:R0:W-:Y:S01]  /*7460*/  UTMACMDFLUSH ;  /* 0x00000000000079b7 */ /* 0x0001e20000000000 */
[----:B---3--:R-:W-:Y:S04]  /*7470*/  DEPBAR.LE SB0, 0x1 ;  /* 0x000080400000791a */ /* 0x008fe80000000000 */
.L_x_120:
[----:B------:R-:W-:Y:S05]  /*7480*/  BSYNC.RECONVERGENT B0 ;  /* 0x0000000000007941 */ /* 0x000fea0003800200 */
.L_x_119:
[----:B------:R-:W-:Y:S01]  /*7490*/  BAR.SYNC.DEFER_BLOCKING 0x1, 0x80 ;  /* 0x0042000000007b1d */ /* 0x000fe20000010000 */
[----:B------:R-:W-:Y:S01]  /*74a0*/  ISETP.NE.AND P1, PT, R98, RZ, PT ;  /* 0x000000ff6200720c */ /* 0x000fe20003f25270 */
[----:B------:R-:W-:Y:S01]  /*74b0*/  UISETP.NE.AND UP0, UPT, UR52, URZ, UPT ;  /* 0x000000ff3400728c */ /* 0x000fe2000bf05270 */
[----:B------:R-:W-:Y:S11]  /*74c0*/  LEA R3, R46, UR44, 0x3 ;  /* 0x0000002c2e037c11 */ /* 0x000ff6000f8e18ff */
[----:B------:R-:W-:Y:S01]  /*74d0*/  @P1 SHF.L.U32 R2, R90, 0x1f, RZ ;  /* 0x0000001f5a021819 */ /* 0x000fe200000006ff */
[----:B------:R-:W-:Y:S06]  /*74e0*/  BRA.U !UP0, `(.L_x_121) ;  /* 0x0000000108247547 */ /* 0x000fec000b800000 */
[----:B------:R-:W-:Y:S01]  /*74f0*/  IMAD.U32 R5, RZ, RZ, UR46 ;  /* 0x0000002eff057e24 */ /* 0x000fe2000f8e00ff */
[----:B------:R-:W-:Y:S01]  /*7500*/  MOV R0, UR47 ;  /* 0x0000002f00007c02 */ /* 0x000fe20008000f00 */
[----:B------:R-:W-:Y:S03]  /*7510*/  UIADD3 UR4, UPT, UPT, UR46, 0x1, URZ ;  /* 0x000000012e047890 */ /* 0x000fe6000fffe0ff */
[----:B------:R-:W-:Y:S01]  /*7520*/  @P1 LEA R5, R5, UR44, 0x3 ;  /* 0x0000002c05051c11 */ /* 0x000fe2000f8e18ff */
[----:B------:R-:W-:Y:S04]  /*7530*/  UISETP.NE.AND UP0, UPT, UR4, 0x4, UPT ;  /* 0x000000040400788c */ /* 0x000fe8000bf05270 */
[----:B------:R-:W-:Y:S01]  /*7540*/  @P1 VIADD R5, R5, 0x50 ;  /* 0x0000005005051836 */ /* 0x000fe20000000000 */
[----:B------:R-:W-:Y:S04]  /*7550*/  USEL UR46, UR4, URZ, UP0 ;  /* 0x000000ff042e7287 */ /* 0x000fe80008000000 */
[----:B------:R-:W-:Y:S04]  /*7560*/  @P1 PRMT R0, R0, 0x654, R5 ;  /* 0x0000065400001816 */ /* 0x000fe80000000005 */
[----:B------:R3:W-:Y:S04]  /*7570*/  @P1 SYNCS.ARRIVE.TRANS64.RED.A1T0 RZ, [R0+URZ], RZ ;  /* 0x000000ff00ff19a7 */ /* 0x0007e800081004ff */
.L_x_121:
[----:B------:R-:W4:Y:S01]  /*7580*/  @P1 SYNCS.PHASECHK.TRANS64.TRYWAIT P0, [R3+URZ+0x30], R2 ;  /* 0x00003002030015a7 */ /* 0x000f2200080011ff */
[----:B------:R-:W-:Y:S01]  /*7590*/  BSSY B1, `(.L_x_122) ;  /* 0x0000016000017945 */ /* 0x000fe20003800000 */
[----:B----4-:R-:W-:Y:S03]  /*75a0*/  @P1 SEL R47, RZ, 0x1, !P0 ;  /* 0x00000001ff2f1807 */ /* 0x010fe60004000000 */
[----:B------:R-:W-:Y:S05]  /*75b0*/  @!P1 BRA `(.L_x_123) ;  /* 0x00000000004c9947 */ /* 0x000fea0003800000 */
[----:B------:R-:W-:Y:S01]  /*75c0*/  ISETP.NE.AND P0, PT, R47, RZ, PT ;  /* 0x000000ff2f00720c */ /* 0x000fe20003f05270 */
[----:B------:R-:W-:Y:S01]  /*75d0*/  BSSY B0, `(.L_x_124) ;  /* 0x000000b000007945 */ /* 0x000fe20003800000 */
[----:B------:R-:W-:Y:S11]  /*75e0*/  ISETP.NE.AND P1, PT, R60, RZ, PT ;  /* 0x000000ff3c00720c */ /* 0x000ff60003f25270 */
[----:B------:R-:W-:Y:S02]  /*75f0*/  @!UPT UIADD3 URZ, UPT, UPT, URZ, URZ, URZ ;  /* 0x000000fffffff290 */ /* 0x000fe4000fffe0ff */
[C---:B------:R-:W-:Y:S01]  /*7600*/  @P1 IMAD R6, R46.reuse, 0x2000, R93 ;  /* 0x000020002e061824 */ /* 0x040fe200078e025d */
[C---:B------:R-:W-:Y:S01]  /*7610*/  @P1 LEA R4, R46.reuse, R91, 0xd ;  /* 0x0000005b2e041211 */ /* 0x040fe200078e68ff */
[C---:B------:R-:W-:Y:S02]  /*7620*/  @P1 IMAD R5, R46.reuse, 0x2000, R92 ;  /* 0x000020002e051824 */ /* 0x040fe400078e025c */
[----:B------:R-:W-:Y:S01]  /*7630*/  @P1 IMAD R2, R46, 0x2000, R87 ;  /* 0x000020002e021824 */ /* 0x000fe200078e0257 */
[----:B------:R-:W-:Y:S06]  /*7640*/  @P0 BRA `(.L_x_125) ;  /* 0x00000000000c0947 */ /* 0x000fec0003800000 */
[----:B---3--:R-:W-:Y:S04]  /*7650*/  SHF.L.U32 R0, R90, 0x1f, RZ ;  /* 0x0000001f5a007819 */ /* 0x008fe800000006ff */
[----:B------:R-:W3:Y:S02]  /*7660*/  SYNCS.PHASECHK.TRANS64.TRYWAIT P0, [R3+URZ+0x30], R0 ;  /* 0x00003000030075a7 */ /* 0x000ee400080011ff */
[----:B---3--:R-:W-:Y:S05]  /*7670*/  @!P0 BRA `(.L_x_126) ;  /* 0x0000003000b08947 */ /* 0x008fea0003800000 */
.L_x_125:
[----:B------:R-:W-:Y:S05]  /*7680*/  BSYNC B0 ;  /* 0x0000000000007941 */ /* 0x000fea0003800000 */
.L_x_124:
[----:B------:R-:W-:Y:S02]  /*7690*/  ISETP.NE.AND P0, PT, R60, RZ, PT ;  /* 0x000000ff3c00720c */ /* 0x000fe40003f05270 */
[----:B------:R-:W-:Y:S11]  /*76a0*/  IADD3 R46, PT, PT, R46, 0x1, RZ ;  /* 0x000000012e2e7810 */ /* 0x000ff60007ffe0ff */
[----:B------:R4:W1:Y:S04]  /*76b0*/  @P0 LDS.128 R48, [R6] ;  /* 0x0000000006300984 */ /* 0x0008680000000c00 */
[----:B------:R4:W1:Y:S04]  /*76c0*/  @P0 LDS.128 R56, [R5+0x10] ;  /* 0x0000100005380984 */ /* 0x0008680000000c00 */
[----:B------:R4:W1:Y:S04]  /*76d0*/  @P0 LDS.128 R64, [R4+0x20] ;  /* 0x0000200004400984 */ /* 0x0008680000000c00 */
[----:B------:R4:W1:Y:S02]  /*76e0*/  @P0 LDS.128 R72, [R2+0x30] ;  /* 0x0000300002480984 */ /* 0x0008640000000c00 */
.L_x_123:
[----:B------:R-:W-:Y:S05]  /*76f0*/  BSYNC B1 ;  /* 0x0000000000017941 */ /* 0x000fea0003800000 */
.L_x_122:
[----:B---3--:R-:W-:Y:S05]  /*7700*/  VIADD R0, R39, 0x20 ;  /* 0x0000002027007836 */ /* 0x008fea0000000000 */
[----:B------:R-:W-:Y:S04]  /*7710*/  SHF.R.U32.HI R0, RZ, 0x15, R0 ;  /* 0x00000015ff007819 */ /* 0x000fe80000011600 */
[----:B------:R-:W-:Y:S11]  /*7720*/  LOP3.LUT P0, RZ, R0, 0x3, R81, 0x48, !PT ;  /* 0x0000000300ff7812 */ /* 0x000ff60007804851 */
[----:B------:R-:W-:Y:S02]  /*7730*/  @!UPT UIADD3 URZ, UPT, UPT, URZ, URZ, URZ ;  /* 0x000000fffffff290 */ /* 0x000fe4000fffe0ff */
[----:B------:R-:W-:Y:S05]  /*7740*/  @!P0 BRA `(.L_x_127) ;  /* 0x0000000000408947 */ /* 0x000fea0003800000 */
[----:B------:R-:W3:Y:S01]  /*7750*/  LDCU.64 UR8, c[0x4][0x70] ;  /* 0x01000e00ff0877ac */ /* 0x000ee20008000a00 */
[----:B------:R-:W-:Y:S01]  /*7760*/  MOV R3, 0x0 ;  /* 0x0000000000037802 */ /* 0x000fe20000000f00 */
[----:B------:R-:W-:Y:S02]  /*7770*/  HFMA2 R12, -RZ, RZ, 0, 5.9604644775390625e-08 ;  /* 0x00000001ff0c7431 */ /* 0x000fe400000001ff */
[----:B------:R-:W-:Y:S02]  /*7780*/  IMAD.MOV.U32 R8, RZ, RZ, 0x192 ;  /* 0x00000192ff087424 */ /* 0x000fe400078e00ff */
[----:B------:R-:W-:Y:S01]  /*7790*/  IMAD.MOV.U32 R13, RZ, RZ, RZ ;  /* 0x000000ffff0d7224 */ /* 0x000fe200078e00ff */
[----:B------:R-:W5:Y:S01]  /*77a0*/  LDCU.64 UR6, c[0x4][0x78] ;  /* 0x01000f00ff0677ac */ /* 0x000f620008000a00 */
[----:B----4-:R-:W4:Y:S01]  /*77b0*/  LDC.64 R2, c[0x4][R3] ;  /* 0x0100000003027b82 */ /* 0x010f220000000a00 */
[----:B------:R-:W2:Y:S01]  /*77c0*/  LDCU.64 UR4, c[0x4][0x10] ;  /* 0x01000200ff0477ac */ /* 0x000ea20008000a00 */
[----:B---3--:R-:W-:Y:S01]  /*77d0*/  MOV R5, UR9 ;  /* 0x0000000900057c02 */ /* 0x008fe20008000f00 */
[----:B------:R-:W-:Y:S01]  /*77e0*/  IMAD.U32 R4, RZ, RZ, UR8 ;  /* 0x00000008ff047e24 */ /* 0x000fe2000f8e00ff */
[----:B-----5:R-:W-:Y:S01]  /*77f0*/  MOV R7, UR7 ;  /* 0x0000000700077c02 */ /* 0x020fe20008000f00 */
[----:B------:R-:W-:Y:S01]  /*7800*/  IMAD.U32 R6, RZ, RZ, UR6 ;  /* 0x00000006ff067e24 */ /* 0x000fe2000f8e00ff */
[----:B--2---:R-:W-:Y:S01]  /*7810*/  MOV R11, UR5 ;  /* 0x00000005000b7c02 */ /* 0x004fe20008000f00 */
[----:B------:R-:W-:Y:S02]  /*7820*/  IMAD.U32 R10, RZ, RZ, UR4 ;  /* 0x00000004ff0a7e24 */ /* 0x000fe4000f8e00ff */
[----:B------:R-:W-:Y:S07]  /*7830*/  LEPC R20, `(.L_x_127) ;  /* 0x000000001014794e */ /* 0x000fee0000000000 */
[----:B-1--4-:R-:W-:Y:S05]  /*7840*/  CALL.ABS.NOINC R2 ;  /* 0x0000000002007343 */ /* 0x012fea0003c00000 */
.L_x_127:
[C---:B-1----:R-:W-:Y:S01]  /*7850*/  SHF.L.U32 R40, R48.reuse, 0x10, RZ ;  /* 0x0000001030287819 */ /* 0x042fe200000006ff */
[----:B------:R-:W-:Y:S05]  /*7860*/  WARPSYNC.ALL ;  /* 0x0000000000007948 */ /* 0x000fea0003800000 */
[----:B------:R-:W-:Y:S01]  /*7870*/  R2UR UR4, R39 ;  /* 0x00000000270472ca */ /* 0x000fe200000e0000 */
[----:B------:R-:W-:Y:S01]  /*7880*/  BSSY.RECONVERGENT B0, `(.L_x_128) ;  /* 0x0000090000007945 */ /* 0x000fe20003800200 */
[----:B------:R-:W-:Y:S02]  /*7890*/  LOP3.LUT R43, R48, 0xffff0000, RZ, 0xc0, !PT ;  /* 0xffff0000302b7812 */ /* 0x000fe400078ec0ff */
[----:B------:R-:W-:Y:S02]  /*78a0*/  LOP3.LUT R42, R49, 0xffff0000, RZ, 0xc0, !PT ;  /* 0xffff0000312a7812 */ /* 0x000fe400078ec0ff */
[----:B------:R-:W-:Y:S02]  /*78b0*/  SHF.L.U32 R45, R51, 0x10, RZ ;  /* 0x00000010332d7819 */ /* 0x000fe400000006ff */
[----:B------:R-:W-:Y:S02]  /*78c0*/  ISETP.NE.AND P6, PT, R98, RZ, PT ;  /* 0x000000ff6200720c */ /* 0x000fe40003fc5270 */
[----:B------:R-:W-:Y:S02]  /*78d0*/  MOV R52, UR46 ;  /* 0x0000002e00347c02 */ /* 0x000fe40008000f00 */
[----:B------:R-:W-:Y:S01]  /*78e0*/  MOV R61, UR47 ;  /* 0x0000002f003d7c02 */ /* 0x000fe20008000f00 */
[----:B----4-:R-:W1:Y:S01]  /*78f0*/  LDTM.x32 R4, tmem[UR4+0x20] ;  /* 0x00002004000479ee */ /* 0x010e6200082c0000 */
[----:B------:R-:W-:Y:S02]  /*7900*/  LOP3.LUT R44, R75, 0xffff0000, RZ, 0xc0, !PT ;  /* 0xffff00004b2c7812 */ /* 0x000fe400078ec0ff */
[----:B------:R-:W-:Y:S02]  /*7910*/  ISETP.NE.AND P0, PT, R95, RZ, PT ;  /* 0x000000ff5f00720c */ /* 0x000fe40003f05270 */
[----:B------:R-:W-:Y:S03]  /*7920*/  LEA R62, R46, UR44, 0x3 ;  /* 0x0000002c2e3e7c11 */ /* 0x000fe6000f8e18ff */
[----:B------:R-:W-:Y:S02]  /*7930*/  @P6 LEA R52, R52, UR44, 0x3 ;  /* 0x0000002c34346c11 */ /* 0x000fe4000f8e18ff */
[----:B------:R-:W-:Y:S02]  /*7940*/  @P6 SHF.L.U32 R63, R90, 0x1f, RZ ;  /* 0x0000001f5a3f6819 */ /* 0x000fe400000006ff */
[----:B------:R-:W-:Y:S04]  /*7950*/  @P6 IADD3 R52, PT, PT, R52, 0x50, RZ ;  /* 0x0000005034346810 */ /* 0x000fe80007ffe0ff */
[----:B------:R-:W-:Y:S01]  /*7960*/  @P6 PRMT R61, R61, 0x654, R52 ;  /* 0x000006543d3d6816 */ /* 0x000fe20000000034 */
[C---:B-1----:R-:W-:Y:S01]  /*7970*/  FMUL R0, R38.reuse, R4 ;  /* 0x0000000426007220 */ /* 0x042fe20000400000 */
[C---:B------:R-:W-:Y:S01]  /*7980*/  FMUL R2, R38.reuse, R5 ;  /* 0x0000000526027220 */ /* 0x040fe20000400000 */
[C---:B------:R-:W-:Y:S01]  /*7990*/  FMUL R3, R38.reuse, R6 ;  /* 0x0000000626037220 */ /* 0x040fe20000400000 */
[----:B------:R-:W-:Y:S01]  /*79a0*/  FMUL R7, R38, R7 ;  /* 0x0000000726077220 */ /* 0x000fe20000400000 */
[----:B------:R-:W-:Y:S01]  /*79b0*/  FFMA R0, R41, R40, R0 ;  /* 0x0000002829007223 */ /* 0x000fe20000000000 */
[----:B------:R-:W-:Y:S01]  /*79c0*/  SHF.L.U32 R40, R49, 0x10, RZ ;  /* 0x0000001031287819 */ /* 0x000fe200000006ff */
[C---:B------:R-:W-:Y:S01]  /*79d0*/  FFMA R2, R41.reuse, R43, R2 ;  /* 0x0000002b29027223 */ /* 0x040fe20000000002 */
[----:B------:R-:W-:Y:S01]  /*79e0*/  SHF.L.U32 R43, R50, 0x10, RZ ;  /* 0x00000010322b7819 */ /* 0x000fe200000006ff */
[C---:B------:R-:W-:Y:S01]  /*79f0*/  FMUL R4, R38.reuse, R8 ;  /* 0x0000000826047220 */ /* 0x040fe20000400000 */
[----:B------:R-:W-:Y:S01]  /*7a00*/  FMUL R5, R38, R9 ;  /* 0x0000000926057220 */ /* 0x000fe20000400000 */
[C---:B------:R-:W-:Y:S01]  /*7a10*/  FFMA R3, R41.reuse, R40, R3 ;  /* 0x0000002829037223 */ /* 0x040fe20000000003 */
[----:B------:R-:W-:Y:S01]  /*7a20*/  LOP3.LUT R40, R50, 0xffff0000, RZ, 0xc0, !PT ;  /* 0xffff000032287812 */ /* 0x000fe200078ec0ff */
[----:B------:R-:W-:Y:S01]  /*7a30*/  FFMA R7, R41, R42, R7 ;  /* 0x0000002a29077223 */ /* 0x000fe20000000007 */
[----:B------:R-:W-:Y:S01]  /*7a40*/  LOP3.LUT R42, R51, 0xffff0000, RZ, 0xc0, !PT ;  /* 0xffff0000332a7812 */ /* 0x000fe200078ec0ff */
[----:B------:R-:W-:Y:S01]  /*7a50*/  FMUL R6, R38, R10 ;  /* 0x0000000a26067220 */ /* 0x000fe20000400000 */
[----:B------:R-:W-:Y:S01]  /*7a60*/  F2FP.BF16.F32.PACK_AB R52, R2, R0 ;  /* 0x000000000234723e */ /* 0x000fe200000010ff */
[----:B------:R-:W-:Y:S01]  /*7a70*/  FMUL R11, R38, R11 ;  /* 0x0000000b260b7220 */ /* 0x000fe20000400000 */
[----:B------:R-:W-:Y:S01]  /*7a80*/  F2FP.BF16.F32.PACK_AB R53, R7, R3 ;  /* 0x000000030735723e */ /* 0x000fe200000010ff */
        /* <DEDUP_REMOVED lines=20> */
[C---:B------:R-:W-:Y:S01]  /*7bd0*/  FMUL R12, R38.reuse, R16 ;  /* 0x00000010260c7220 */ /* 0x040fe20000400000 */
        /* <DEDUP_REMOVED lines=13> */
[----:B------:R1:W-:Y:S01]  /*7cb0*/  STS.128 [R93+0x2000], R52 ;  /* 0x002000345d007388 */ /* 0x0003e20000000c00 */
[----:B------:R-:W-:Y:S01]  /*7cc0*/  F2FP.BF16.F32.PACK_AB R70, R13, R12 ;  /* 0x0000000c0d46723e */ /* 0x000fe200000010ff */
[----:B------:R-:W-:Y:S01]  /*7cd0*/  FFMA R19, R41, R40, R19 ;  /* 0x0000002829137223 */ /* 0x000fe20000000013 */
[----:B------:R-:W-:Y:S01]  /*7ce0*/  LOP3.LUT R40, R64, 0xffff0000, RZ, 0xc0, !PT ;  /* 0xffff000040287812 */ /* 0x000fe200078ec0ff */
[C---:B------:R-:W-:Y:S01]  /*7cf0*/  FMUL R16, R38.reuse, R20 ;  /* 0x0000001426107220 */ /* 0x040fe20000400000 */
[C---:B------:R-:W-:Y:S01]  /*7d00*/  FMUL R17, R38.reuse, R21 ;  /* 0x0000001526117220 */ /* 0x040fe20000400000 */
[C---:B------:R-:W-:Y:S01]  /*7d10*/  FMUL R18, R38.reuse, R22 ;  /* 0x0000001626127220 */ /* 0x040fe20000400000 */
[----:B------:R-:W-:Y:S01]  /*7d20*/  F2FP.BF16.F32.PACK_AB R71, R19, R14 ;  /* 0x0000000e1347723e */ /* 0x000fe200000010ff */
[----:B------:R-:W-:Y:S01]  /*7d30*/  FMUL R23, R38, R23 ;  /* 0x0000001726177220 */ /* 0x000fe20000400000 */
[----:B------:R-:W-:Y:S01]  /*7d40*/  FFMA R16, R41, R43, R16 ;  /* 0x0000002b29107223 */ /* 0x000fe20000000010 */
[----:B------:R-:W-:Y:S01]  /*7d50*/  SHF.L.U32 R43, R67, 0x10, RZ ;  /* 0x00000010432b7819 */ /* 0x000fe200000006ff */
[C---:B------:R-:W-:Y:S01]  /*7d60*/  FFMA R17, R41.reuse, R40, R17 ;  /* 0x0000002829117223 */ /* 0x040fe20000000011 */
[----:B------:R1:W-:Y:S01]  /*7d70*/  STS.128 [R92+0x2010], R68 ;  /* 0x002010445c007388 */ /* 0x0003e20000000c00 */
        /* <DEDUP_REMOVED lines=8> */
[C---:B------:R-:W-:Y:S01]  /*7e00*/  FMUL R22, R38.reuse, R26 ;  /* 0x0000001a26167220 */ /* 0x040fe20000400000 */
[----:B------:R-:W-:Y:S01]  /*7e10*/  FFMA R20, R41, R40, R20 ;  /* 0x0000002829147223 */ /* 0x000fe20000000014 */
[----:B------:R-:W-:Y:S01]  /*7e20*/  LOP3.LUT R40, R67, 0xffff0000, RZ, 0xc0, !PT ;  /* 0xffff000043287812 */ /* 0x000fe200078ec0ff */
[C---:B------:R-:W-:Y:S01]  /*7e30*/  FFMA R21, R41.reuse, R42, R21 ;  /* 0x0000002a29157223 */ /* 0x040fe20000000015 */
[C---:B------:R-:W-:Y:S01]  /*7e40*/  FFMA R22, R41.reuse, R43, R22 ;  /* 0x0000002b29167223 */ /* 0x040fe20000000016 */
[----:B------:R-:W-:Y:S01]  /*7e50*/  FMUL R27, R38, R27 ;  /* 0x0000001b261b7220 */ /* 0x000fe20000400000 */
[----:B------:R-:W-:Y:S01]  /*7e60*/  SHF.L.U32 R43, R72, 0x10, RZ ;  /* 0x00000010482b7819 */ /* 0x000fe200000006ff */
[----:B------:R-:W-:Y:S01]  /*7e70*/  FMUL R24, R38, R28 ;  /* 0x0000001c26187220 */ /* 0x000fe20000400000 */
[----:B------:R-:W-:Y:S01]  /*7e80*/  LOP3.LUT R42, R72, 0xffff0000, RZ, 0xc0, !PT ;  /* 0xffff0000482a7812 */ /* 0x000fe200078ec0ff */
[C---:B------:R-:W-:Y:S01]  /*7e90*/  FMUL R25, R38.reuse, R29 ;  /* 0x0000001d26197220 */ /* 0x040fe20000400000 */
[C---:B------:R-:W-:Y:S01]  /*7ea0*/  FMUL R26, R38.reuse, R30 ;  /* 0x0000001e261a7220 */ /* 0x040fe20000400000 */
[C---:B------:R-:W-:Y:S01]  /*7eb0*/  FFMA R27, R41.reuse, R40, R27 ;  /* 0x00000028291b7223 */ /* 0x040fe2000000001b */
[----:B------:R-:W-:Y:S01]  /*7ec0*/  FFMA R24, R41, R43, R24 ;  /* 0x0000002b29187223 */ /* 0x000fe20000000018 */
[----:B------:R-:W-:Y:S01]  /*7ed0*/  LOP3.LUT R40, R73, 0xffff0000, RZ, 0xc0, !PT ;  /* 0xffff000049287812 */ /* 0x000fe200078ec0ff */
[C---:B------:R-:W-:Y:S01]  /*7ee0*/  FFMA R25, R41.reuse, R42, R25 ;  /* 0x0000002a29197223 */ /* 0x040fe20000000019 */
[----:B------:R-:W-:Y:S01]  /*7ef0*/  FMUL R31, R38, R31 ;  /* 0x0000001f261f7220 */ /* 0x000fe20000400000 */
[----:B------:R-:W-:Y:S01]  /*7f00*/  SHF.L.U32 R43, R74, 0x10, RZ ;  /* 0x000000104a2b7819 */ /* 0x000fe200000006ff */
[----:B------:R-:W-:Y:S01]  /*7f10*/  FFMA R26, R41, R45, R26 ;  /* 0x0000002d291a7223 */ /* 0x000fe2000000001a */
        /* <DEDUP_REMOVED lines=29> */
[----:B------:R-:W-:Y:S02]  /*80f0*/  UIADD3 UR9, UPT, UPT, UR49, 0x20, URZ ;  /* 0x0000002031097890 */ /* 0x000fe4000fffe0ff */
[----:B------:R-:W-:Y:S01]  /*8100*/  UIADD3 UR8, UPT, UPT, UR44, 0x2200, URZ ;  /* 0x000022002c087890 */ /* 0x000fe2000fffe0ff */
[----:B------:R-:W-:Y:S01]  /*8110*/  UMOV UR10, UR50 ;  /* 0x00000032000a7c82 */ /* 0x000fe20008000000 */
[----:B------:R-:W-:Y:S01]  /*8120*/  UMOV UR11, UR36 ;  /* 0x00000024000b7c82 */ /* 0x000fe20008000000 */
[----:B---3--:R-:W-:Y:S04]  /*8130*/  UIADD3 UR4, UP0, UPT, UR6, 0x680, URZ ;  /* 0x0000068006047890 */ /* 0x008fe8000ff1e0ff */
[----:B------:R-:W-:Y:S09]  /*8140*/  UIADD3.X UR5, UPT, UPT, URZ, UR7, URZ, UP0, !UPT ;  /* 0x00000007ff057290 */ /* 0x000ff200087fe4ff */
[----:B------:R3:W-:Y:S01]  /*8150*/  UTMASTG.3D [UR8], [UR4] ;  /* 0x00000008040073b5 */ /* 0x0007e20008010000 */
[----:B------:R0:W-:Y:S01]  /*8160*/  UTMACMDFLUSH ;  /* 0x00000000000079b7 */ /* 0x0001e20000000000 */
[----:B---3--:R-:W-:Y:S04]  /*8170*/  DEPBAR.LE SB0, 0x1 ;  /* 0x000080400000791a */ /* 0x008fe80000000000 */
.L_x_129:
[----:B------:R-:W-:Y:S05]  /*8180*/  BSYNC.RECONVERGENT B0 ;  /* 0x0000000000007941 */ /* 0x000fea0003800200 */
.L_x_128:
[----:B------:R-:W-:Y:S01]  /*8190*/  BAR.SYNC.DEFER_BLOCKING 0x1, 0x80 ;  /* 0x0042000000007b1d */ /* 0x000fe20000010000 */
[----:B------:R-:W-:Y:S04]  /*81a0*/  UIADD3 UR4, UPT, UPT, UR46, 0x1, URZ ;  /* 0x000000012e047890 */ /* 0x000fe8000fffe0ff */
[----:B------:R-:W-:Y:S04]  /*81b0*/  UISETP.NE.AND UP0, UPT, UR4, 0x4, UPT ;  /* 0x000000040400788c */ /* 0x000fe8000bf05270 */
[----:B------:R-:W-:Y:S01]  /*81c0*/  USEL UR45, UR4, URZ, UP0 ;  /* 0x000000ff042d7287 */ /* 0x000fe20008000000 */
[----:B------:R3:W-:Y:S01]  /*81d0*/  @P6 SYNCS.ARRIVE.TRANS64.RED.A1T0 RZ, [R61+URZ], RZ ;  /* 0x000000ff3dff69a7 */ /* 0x0007e200081004ff */
[----:B------:R-:W-:Y:S01]  /*81e0*/  BSSY B1, `(.L_x_130) ;  /* 0x0000017000017945 */ /* 0x000fe20003800000 */
[----:B------:R-:W4:Y:S02]  /*81f0*/  @P6 SYNCS.PHASECHK.TRANS64.TRYWAIT P0, [R62+URZ+0x30], R63 ;  /* 0x0000303f3e0065a7 */ /* 0x000f2400080011ff */
[----:B----4-:R-:W-:Y:S01]  /*8200*/  @P6 SEL R47, RZ, 0x1, !P0 ;  /* 0x00000001ff2f6807 */ /* 0x010fe20004000000 */
[----:B---3--:R-:W-:Y:S06]  /*8210*/  @!P6 BRA `(.L_x_131) ;  /* 0x00000000004ce947 */ /* 0x008fec0003800000 */
        /* <DEDUP_REMOVED lines=9> */
[----:B------:R-:W-:Y:S04]  /*82b0*/  SHF.L.U32 R5, R90, 0x1f, RZ ;  /* 0x0000001f5a057819 */ /* 0x000fe800000006ff */
[----:B------:R-:W3:Y:S02]  /*82c0*/  SYNCS.PHASECHK.TRANS64.TRYWAIT P0, [R62+URZ+0x30], R5 ;  /* 0x000030053e0075a7 */ /* 0x000ee400080011ff */
[----:B---3--:R-:W-:Y:S05]  /*82d0*/  @!P0 BRA `(.L_x_134) ;  /* 0x0000002400ac8947 */ /* 0x008fea0003800000 */
.L_x_133:
[----:B------:R-:W-:Y:S05]  /*82e0*/  BSYNC B0 ;  /* 0x0000000000007941 */ /* 0x000fea0003800000 */
.L_x_132:
[----:B------:R-:W-:Y:S02]  /*82f0*/  ISETP.NE.AND P0, PT, R60, RZ, PT ;  /* 0x000000ff3c00720c */ /* 0x000fe40003f05270 */
[----:B------:R-:W-:Y:S11]  /*8300*/  IADD3 R46, PT, PT, R46, 0x1, RZ ;  /* 0x000000012e2e7810 */ /* 0x000ff60007ffe0ff */
[----:B------:R4:W1:Y:S04]  /*8310*/  @P0 LDS.128 R48, [R4] ;  /* 0x0000000004300984 */ /* 0x0008680000000c00 */
[----:B------:R4:W1:Y:S04]  /*8320*/  @P0 LDS.128 R56, [R3+0x10] ;  /* 0x0000100003380984 */ /* 0x0008680000000c00 */
[----:B------:R4:W1:Y:S04]  /*8330*/  @P0 LDS.128 R64, [R2+0x20] ;  /* 0x0000200002400984 */ /* 0x0008680000000c00 */
[----:B------:R4:W1:Y:S02]  /*8340*/  @P0 LDS.128 R72, [R0+0x30] ;  /* 0x0000300000480984 */ /* 0x0008640000000c00 */
.L_x_131:
[----:B------:R-:W-:Y:S05]  /*8350*/  BSYNC B1 ;  /* 0x0000000000017941 */ /* 0x000fea0003800000 */
.L_x_130:
[----:B----4-:R-:W-:Y:S05]  /*8360*/  VIADD R0, R39, 0x40 ;  /* 0x0000004027007836 */ /* 0x010fea0000000000 */
        /* <DEDUP_REMOVED lines=9> */
[----:B------:R-:W4:Y:S01]  /*8400*/  LDCU.64 UR6, c[0x4][0x78] ;  /* 0x01000f00ff0677ac */ /* 0x000f220008000a00 */
[----:B------:R-:W1:Y:S01]  /*8410*/  LDC.64 R2, c[0x4][R3] ;  /* 0x0100000003027b82 */ /* 0x000e620000000a00 */
[----:B------:R-:W5:Y:S01]  /*8420*/  LDCU.64 UR4, c[0x4][0x10] ;  /* 0x01000200ff0477ac */ /* 0x000f620008000a00 */
[----:B---3--:R-:W-:Y:S01]  /*8430*/  MOV R5, UR9 ;  /* 0x0000000900057c02 */ /* 0x008fe20008000f00 */
[----:B------:R-:W-:Y:S01]  /*8440*/  IMAD.U32 R4, RZ, RZ, UR8 ;  /* 0x00000008ff047e24 */ /* 0x000fe2000f8e00ff */
[----:B----4-:R-:W-:Y:S01]  /*8450*/  MOV R7, UR7 ;  /* 0x0000000700077c02 */ /* 0x010fe20008000f00 */
[----:B------:R-:W-:Y:S01]  /*8460*/  IMAD.U32 R6, RZ, RZ, UR6 ;  /* 0x00000006ff067e24 */ /* 0x000fe2000f8e00ff */
[----:B-----5:R-:W-:Y:S01]  /*8470*/  MOV R11, UR5 ;  /* 0x00000005000b7c02 */ /* 0x020fe20008000f00 */
[----:B------:R-:W-:Y:S02]  /*8480*/  IMAD.U32 R10, RZ, RZ, UR4 ;  /* 0x00000004ff0a7e24 */ /* 0x000fe4000f8e00ff */
[----:B------:R-:W-:Y:S07]  /*8490*/  LEPC R20, `(.L_x_135) ;  /* 0x000000001014794e */ /* 0x000fee0000000000 */
[----:B-12---:R-:W-:Y:S05]  /*84a0*/  CALL.ABS.NOINC R2 ;  /* 0x0000000002007343 */ /* 0x006fea0003c00000 */
.L_x_135:
        /* <DEDUP_REMOVED lines=10> */
[----:B---3--:R-:W1:Y:S01]  /*8550*/  LDTM.x32 R4, tmem[UR4+0x40] ;  /* 0x00004004000479ee */ /* 0x008e6200082c0000 */
        /* <DEDUP_REMOVED lines=136> */
.L_x_137:
[----:B------:R-:W-:Y:S05]  /*8de0*/  BSYNC.RECONVERGENT B0 ;  /* 0x0000000000007941 */ /* 0x000fea0003800200 */
.L_x_136:
        /* <DEDUP_REMOVED lines=21> */
.L_x_141:
[----:B------:R-:W-:Y:S05]  /*8f40*/  BSYNC B0 ;  /* 0x0000000000007941 */ /* 0x000fea0003800000 */
.L_x_140:
[----:B------:R-:W-:Y:S11]  /*8f50*/  ISETP.NE.AND P0, PT, R60, RZ, PT ;  /* 0x000000ff3c00720c */ /* 0x000ff60003f05270 */
[----:B------:R-:W-:Y:S02]  /*8f60*/  @!UPT UIADD3 URZ, UPT, UPT, URZ, URZ, URZ ;  /* 0x000000fffffff290 */ /* 0x000fe4000fffe0ff */
[----:B------:R4:W1:Y:S04]  /*8f70*/  @P0 LDS.128 R48, [R3] ;  /* 0x0000000003300984 */ /* 0x0008680000000c00 */
[----:B------:R4:W1:Y:S04]  /*8f80*/  @P0 LDS.128 R56, [R2+0x10] ;  /* 0x0000100002380984 */ /* 0x0008680000000c00 */
[----:B------:R4:W1:Y:S04]  /*8f90*/  @P0 LDS.128 R64, [R0+0x20] ;  /* 0x0000200000400984 */ /* 0x0008680000000c00 */
[----:B------:R4:W1:Y:S02]  /*8fa0*/  @P0 LDS.128 R72, [R46+0x30] ;  /* 0x000030002e480984 */ /* 0x0008640000000c00 */
.L_x_139:
[----:B------:R-:W-:Y:S05]  /*8fb0*/  BSYNC B1 ;  /* 0x0000000000017941 */ /* 0x000fea0003800000 */
.L_x_138:
        /* <DEDUP_REMOVED lines=21> */
.L_x_143:
[----:B------:R-:W-:Y:S01]  /*9110*/  ISETP.NE.AND P0, PT, R95, RZ, PT ;  /* 0x000000ff5f00720c */ /* 0x000fe20003f05270 */
[----:B------:R-:W-:Y:S05]  /*9120*/  WARPSYNC.ALL ;  /* 0x0000000000007948 */ /* 0x000fea0003800000 */
[----:B------:R-:W-:Y:S01]  /*9130*/  R2UR UR4, R39 ;  /* 0x00000000270472ca */ /* 0x000fe200000e0000 */
[----:B------:R-:W-:Y:S01]  /*9140*/  BSSY.RECONVERGENT B0, `(.L_x_144) ;  /* 0x000008c000007945 */ /* 0x000fe20003800200 */
[C---:B-1----:R-:W-:Y:S02]  /*9150*/  SHF.L.U32 R40, R48.reuse, 0x10, RZ ;  /* 0x0000001030287819 */ /* 0x042fe400000006ff */
[----:B------:R-:W-:Y:S02]  /*9160*/  LOP3.LUT R42, R48, 0xffff0000, RZ, 0xc0, !PT ;  /* 0xffff0000302a7812 */ /* 0x000fe400078ec0ff */
[C---:B------:R-:W-:Y:S02]  /*9170*/  SHF.L.U32 R43, R49.reuse, 0x10, RZ ;  /* 0x00000010312b7819 */ /* 0x040fe400000006ff */
[----:B------:R-:W-:Y:S02]  /*9180*/  LOP3.LUT R44, R49, 0xffff0000, RZ, 0xc0, !PT ;  /* 0xffff0000312c7812 */ /* 0x000fe400078ec0ff */
[C---:B------:R-:W-:Y:S02]  /*9190*/  SHF.L.U32 R45, R50.reuse, 0x10, RZ ;  /* 0x00000010322d7819 */ /* 0x040fe400000006ff */
[----:B------:R-:W-:Y:S01]  /*91a0*/  LOP3.LUT R46, R50, 0xffff0000, RZ, 0xc0, !PT ;  /* 0xffff0000322e7812 */ /* 0x000fe200078ec0ff */
[----:B---3--:R-:W1:Y:S01]  /*91b0*/  LDTM.x32 R4, tmem[UR4+0x60] ;  /* 0x00006004000479ee */ /* 0x008e6200082c0000 */
[C---:B------:R-:W-:Y:S01]  /*91c0*/  SHF.L.U32 R47, R51.reuse, 0x10, RZ ;  /* 0x00000010332f7819 */ /* 0x040fe200000006ff */
[----:B------:R-:W-:Y:S01]  /*91d0*/  NOP ;  /* 0x0000000000007918 */ /* 0x000fe20000000000 */
[----:B------:R-:W-:Y:S02]  /*91e0*/  LOP3.LUT R48, R51, 0xffff0000, RZ, 0xc0, !PT ;  /* 0xffff000033307812 */ /* 0x000fe400078ec0ff */
[C---:B------:R-:W-:Y:S02]  /*91f0*/  SHF.L.U32 R49, R56.reuse, 0x10, RZ ;  /* 0x0000001038317819 */ /* 0x040fe400000006ff */
[----:B------:R-:W-:Y:S02]  /*9200*/  LOP3.LUT R51, R56, 0xffff0000, RZ, 0xc0, !PT ;  /* 0xffff000038337812 */ /* 0x000fe400078ec0ff */
[C---:B------:R-:W-:Y:S02]  /*9210*/  SHF.L.U32 R50, R57.reuse, 0x10, RZ ;  /* 0x0000001039327819 */ /* 0x040fe400000006ff */
[----:B------:R-:W-:Y:S02]  /*9220*/  LOP3.LUT R52, R57, 0xffff0000, RZ, 0xc0, !PT ;  /* 0xffff000039347812 */ /* 0x000fe400078ec0ff */
[C---:B------:R-:W-:Y:S02]  /*9230*/  SHF.L.U32 R53, R58.reuse, 0x10, RZ ;  /* 0x000000103a357819 */ /* 0x040fe400000006ff */
[----:B------:R-:W-:Y:S02]  /*9240*/  LOP3.LUT R54, R58, 0xffff0000, RZ, 0xc0, !PT ;  /* 0xffff00003a367812 */ /* 0x000fe400078ec0ff */
[----:B------:R-:W-:Y:S02]  /*9250*/  SHF.L.U32 R55, R59, 0x10, RZ ;  /* 0x000000103b377819 */ /* 0x000fe400000006ff */
[----:B------:R-:W-:Y:S02]  /*9260*/  IADD3 R99, PT, PT, R99, 0xc0, RZ ;  /* 0x000000c063637810 */ /* 0x000fe40007ffe0ff */
[----:B------:R-:W-:Y:S02]  /*9270*/  LOP3.LUT R56, R59, 0xffff0000, RZ, 0xc0, !PT ;  /* 0xffff00003b387812 */ /* 0x000fe400078ec0ff */
[----:B------:R-:W-:Y:S01]  /*9280*/  SHF.L.U32 R57, R64, 0x10, RZ ;  /* 0x0000001040397819 */ /* 0x000fe200000006ff */
[----:B-1----:R-:W-:Y:S01]  /*9290*/  FMUL R4, R38, R4 ;  /* 0x0000000426047220 */ /* 0x002fe20000400000 */
[----:B------:R-:W-:Y:S01]  /*92a0*/  LOP3.LUT R58, R64, 0xffff0000, RZ, 0xc0, !PT ;  /* 0xffff0000403a7812 */ /* 0x000fe200078ec0ff */
[C---:B------:R-:W-:Y:S01]  /*92b0*/  FMUL R5, R38.reuse, R5 ;  /* 0x0000000526057220 */ /* 0x040fe20000400000 */
[----:B------:R-:W-:Y:S01]  /*92c0*/  LOP3.LUT R99, R99, 0xfefffff8, RZ, 0xc0, !PT ;  /* 0xfefffff863637812 */ /* 0x000fe200078ec0ff */
[C---:B------:R-:W-:Y:S01]  /*92d0*/  FFMA R4, R41.reuse, R40, R4 ;  /* 0x0000002829047223 */ /* 0x040fe20000000004 */
[C---:B------:R-:W-:Y:S01]  /*92e0*/  FMUL R6, R38.reuse, R6 ;  /* 0x0000000626067220 */ /* 0x040fe20000400000 */
[----:B------:R-:W-:Y:S01]  /*92f0*/  FFMA R5, R41, R42, R5 ;  /* 0x0000002a29057223 */ /* 0x000fe20000000005 */
[----:B------:R-:W-:Y:S01]  /*9300*/  SHF.L.U32 R59, R65, 0x10, RZ ;  /* 0x00000010413b7819 */ /* 0x000fe200000006ff */
[----:B------:R1:W-:Y:S01]  /*9310*/  SYNCS.ARRIVE.TRANS64.RED.A1T0 RZ, [R99+URZ], RZ ;  /* 0x000000ff63ff79a7 */ /* 0x0003e200081004ff */
[----:B------:R-:W-:Y:S01]  /*9320*/  FFMA R6, R41, R43, R6 ;  /* 0x0000002b29067223 */ /* 0x000fe20000000006 */
[C---:B------:R-:W-:Y:S01]  /*9330*/  FMUL R7, R38.reuse, R7 ;  /* 0x0000000726077220 */ /* 0x040fe20000400000 */
[----:B------:R-:W-:Y:S01]  /*9340*/  F2FP.BF16.F32.PACK_AB R100, R5, R4 ;  /* 0x000000040564723e */ /* 0x000fe200000010ff */
[C---:B------:R-:W-:Y:S01]  /*9350*/  FMUL R8, R38.reuse, R8 ;  /* 0x0000000826087220 */ /* 0x040fe20000400000 */
[----:B------:R-:W-:Y:S01]  /*9360*/  FMUL R9, R38, R9 ;  /* 0x0000000926097220 */ /* 0x000fe20000400000 */
[----:B------:R-:W-:Y:S01]  /*9370*/  LOP3.LUT R60, R65, 0xffff0000, RZ, 0xc0, !PT ;  /* 0xffff0000413c7812 */ /* 0x000fe200078ec0ff */
[C---:B------:R-:W-:Y:S01]  /*9380*/  FFMA R7, R41.reuse, R44, R7 ;  /* 0x0000002c29077223 */ /* 0x040fe20000000007 */
[C---:B------:R-:W-:Y:S01]  /*9390*/  FFMA R8, R41.reuse, R45, R8 ;  /* 0x0000002d29087223 */ /* 0x040fe20000000008 */
[----:B------:R-:W-:Y:S01]  /*93a0*/  SHF.L.U32 R61, R66, 0x10, RZ ;  /* 0x00000010423d7819 */ /* 0x000fe200000006ff */
[----:B------:R-:W-:Y:S01]  /*93b0*/  FFMA R9, R41, R46, R9 ;  /* 0x0000002e29097223 */ /* 0x000fe20000000009 */
[C---:B------:R-:W-:Y:S01]  /*93c0*/  FMUL R10, R38.reuse, R10 ;  /* 0x0000000a260a7220 */ /* 0x040fe20000400000 */
[----:B------:R-:W-:Y:S01]  /*93d0*/  F2FP.BF16.F32.PACK_AB R101, R7, R6 ;  /* 0x000000060765723e */ /* 0x000fe200000010ff */
[C---:B------:R-:W-:Y:S01]  /*93e0*/  FMUL R11, R38.reuse, R11 ;  /* 0x0000000b260b7220 */ /* 0x040fe20000400000 */
[----:B------:R-:W-:Y:S01]  /*93f0*/  FMUL R0, R38, R12 ;  /* 0x0000000c26007220 */ /* 0x000fe20000400000 */
[----:B------:R-:W-:Y:S01]  /*9400*/  F2FP.BF16.F32.PACK_AB R102, R9, R8 ;  /* 0x000000080966723e */ /* 0x000fe200000010ff */
[C---:B------:R-:W-:Y:S01]  /*9410*/  FFMA R10, R41.reuse, R47, R10 ;  /* 0x0000002f290a7223 */ /* 0x040fe2000000000a */
[C---:B------:R-:W-:Y:S01]  /*9420*/  FFMA R11, R41.reuse, R48, R11 ;  /* 0x00000030290b7223 */ /* 0x040fe2000000000b */
[----:B------:R-:W-:Y:S01]  /*9430*/  LOP3.LUT R62, R66, 0xffff0000, RZ, 0xc0, !PT ;  /* 0xffff0000423e7812 */ /* 0x000fe200078ec0ff */
[----:B------:R-:W-:Y:S01]  /*9440*/  FFMA R0, R41, R49, R0 ;  /* 0x0000003129007223 */ /* 0x000fe20000000000 */
[C---:B------:R-:W-:Y:S01]  /*9450*/  FMUL R2, R38.reuse, R13 ;  /* 0x0000000d26027220 */ /* 0x040fe20000400000 */
[----:B------:R-:W-:Y:S01]  /*9460*/  SHF.L.U32 R63, R67, 0x10, RZ ;  /* 0x00000010433f7819 */ /* 0x000fe200000006ff */
[C---:B------:R-:W-:Y:S01]  /*9470*/  FMUL R3, R38.reuse, R14 ;  /* 0x0000000e26037220 */ /* 0x040fe20000400000 */
[----:B------:R-:W-:Y:S01]  /*9480*/  F2FP.BF16.F32.PACK_AB R103, R11, R10 ;  /* 0x0000000a0b67723e */ /* 0x000fe200000010ff */
[----:B------:R-:W-:Y:S01]  /*9490*/  FFMA R2, R41, R51, R2 ;  /* 0x0000003329027223 */ /* 0x000fe20000000002 */
[C---:B------:R-:W-:Y:S01]  /*94a0*/  FMUL R15, R38.reuse, R15 ;  /* 0x0000000f260f7220 */ /* 0x040fe20000400000 */
[C---:B------:R-:W-:Y:S01]  /*94b0*/  FMUL R12, R38.reuse, R16 ;  /* 0x00000010260c7220 */ /* 0x040fe20000400000 */
[----:B------:R-:W-:Y:S01]  /*94c0*/  FMUL R13, R38, R17 ;  /* 0x00000011260d7220 */ /* 0x000fe20000400000 */
[----:B------:R1:W-:Y:S01]  /*94d0*/  STS.128 [R93+0x6000], R100 ;  /* 0x006000645d007388 */ /* 0x0003e20000000c00 */
[----:B------:R-:W-:Y:S01]  /*94e0*/  LOP3.LUT R64, R67, 0xffff0000, RZ, 0xc0, !PT ;  /* 0xffff000043407812 */ /* 0x000fe200078ec0ff */
[C---:B------:R-:W-:Y:S01]  /*94f0*/  FFMA R3, R41.reuse, R50, R3 ;  /* 0x0000003229037223 */ /* 0x040fe20000000003 */
[----:B------:R-:W-:Y:S01]  /*9500*/  SHF.L.U32 R65, R72, 0x10, RZ ;  /* 0x0000001048417819 */ /* 0x000fe200000006ff */
[C---:B------:R-:W-:Y:S01]  /*9510*/  FFMA R15, R41.reuse, R52, R15 ;  /* 0x00000034290f7223 */ /* 0x040fe2000000000f */
[----:B------:R-:W-:Y:S01]  /*9520*/  F2FP.BF16.F32.PACK_AB R104, R2, R0 ;  /* 0x000000000268723e */ /* 0x000fe200000010ff */
[C---:B------:R-:W-:Y:S01]  /*9530*/  FFMA R12, R41.reuse, R53, R12 ;  /* 0x00000035290c7223 */ /* 0x040fe2000000000c */
[C---:B------:R-:W-:Y:S01]  /*9540*/  FFMA R13, R41.reuse, R54, R13 ;  /* 0x00000036290d7223 */ /* 0x040fe2000000000d */
[C---:B------:R-:W-:Y:S01]  /*9550*/  FMUL R14, R38.reuse, R18 ;  /* 0x00000012260e7220 */ /* 0x040fe20000400000 */
[C---:B------:R-:W-:Y:S01]  /*9560*/  FMUL R19, R38.reuse, R19 ;  /* 0x0000001326137220 */ /* 0x040fe20000400000 */
[C---:B------:R-:W-:Y:S01]  /*9570*/  FMUL R16, R38.reuse, R20 ;  /* 0x0000001426107220 */ /* 0x040fe20000400000 */
[C---:B------:R-:W-:Y:S01]  /*9580*/  FMUL R17, R38.reuse, R21 ;  /* 0x0000001526117220 */ /* 0x040fe20000400000 */
[C---:B------:R-:W-:Y:S01]  /*9590*/  FFMA R14, R41.reuse, R55, R14 ;  /* 0x00000037290e7223 */ /* 0x040fe2000000000e */
        /* <DEDUP_REMOVED lines=9> */
[----:B------:R-:W-:Y:S01]  /*9630*/  FFMA R23, R41, R60, R23 ;  /* 0x0000003c29177223 */ /* 0x000fe20000000017 */
[C---:B------:R-:W-:Y:S01]  /*9640*/  FMUL R27, R38.reuse, R27 ;  /* 0x0000001b261b7220 */ /* 0x040fe20000400000 */
[----:B------:R-:W-:Y:S01]  /*9650*/  F2FP.BF16.F32.PACK_AB R105, R15, R3 ;  /* 0x000000030f69723e */ /* 0x000fe200000010ff */
[----:B------:R-:W-:Y:S01]  /*9660*/  FFMA R20, R41, R61, R20 ;  /* 0x0000003d29147223 */ /* 0x000fe20000000014 */
[----:B------:R-:W-:Y:S01]  /*9670*/  F2FP.BF16.F32.PACK_AB R106, R13, R12 ;  /* 0x0000000c0d6a723e */ /* 0x000fe200000010ff */
[----:B------:R-:W-:Y:S01]  /*9680*/  FMUL R24, R38, R28 ;  /* 0x0000001c26187220 */ /* 0x000fe20000400000 */
[----:B------:R-:W-:Y:S01]  /*9690*/  F2FP.BF16.F32.PACK_AB R107, R19, R14 ;  /* 0x0000000e136b723e */ /* 0x000fe200000010ff */
[----:B------:R-:W-:Y:S01]  /*96a0*/  FFMA R21, R41, R62, R21 ;  /* 0x0000003e29157223 */ /* 0x000fe20000000015 */
[----:B------:R-:W-:Y:S01]  /*96b0*/  LOP3.LUT R66, R72, 0xffff0000, RZ, 0xc0, !PT ;  /* 0xffff000048427812 */ /* 0x000fe200078ec0ff */
[C---:B------:R-:W-:Y:S01]  /*96c0*/  FMUL R25, R38.reuse, R29 ;  /* 0x0000001d26197220 */ /* 0x040fe20000400000 */
[----:B------:R-:W-:Y:S01]  /*96d0*/  SHF.L.U32 R67, R73, 0x10, RZ ;  /* 0x0000001049437819 */ /* 0x000fe200000006ff */
[----:B------:R1:W-:Y:S01]  /*96e0*/  STS.128 [R92+0x6010], R104 ;  /* 0x006010685c007388 */ /* 0x0003e20000000c00 */
[----:B------:R-:W-:Y:S01]  /*96f0*/  FFMA R22, R41, R63, R22 ;  /* 0x0000003f29167223 */ /* 0x000fe20000000016 */
[----:B------:R-:W-:Y:S01]  /*9700*/  LOP3.LUT R68, R73, 0xffff0000, RZ, 0xc0, !PT ;  /* 0xffff000049447812 */ /* 0x000fe200078ec0ff */
[----:B------:R-:W-:Y:S01]  /*9710*/  FMUL R26, R38, R30 ;  /* 0x0000001e261a7220 */ /* 0x000fe20000400000 */
[C---:B------:R-:W-:Y:S01]  /*9720*/  FFMA R27, R41.reuse, R64, R27 ;  /* 0x00000040291b7223 */ /* 0x040fe2000000001b */
[----:B------:R-:W-:Y:S01]  /*9730*/  SHF.L.U32 R69, R74, 0x10, RZ ;  /* 0x000000104a457819 */ /* 0x000fe200000006ff */
[----:B------:R-:W-:Y:S01]  /*9740*/  FMUL R31, R38, R31 ;  /* 0x0000001f261f7220 */ /* 0x000fe20000400000 */
[C---:B------:R-:W-:Y:S01]  /*9750*/  FFMA R24, R41.reuse, R65, R24 ;  /* 0x0000004129187223 */ /* 0x040fe20000000018 */
[----:B------:R-:W-:Y:S01]  /*9760*/  LOP3.LUT R70, R74, 0xffff0000, RZ, 0xc0, !PT ;  /* 0xffff00004a467812 */ /* 0x000fe200078ec0ff */
[C---:B------:R-:W-:Y:S01]  /*9770*/  FMUL R28, R38.reuse, R32 ;  /* 0x00000020261c7220 */ /* 0x040fe20000400000 */
[----:B------:R-:W-:Y:S01]  /*9780*/  FFMA R25, R41, R66, R25 ;  /* 0x0000004229197223 */ /* 0x000fe20000000019 */
[----:B------:R-:W-:Y:S01]  /*9790*/  SHF.L.U32 R71, R75, 0x10, RZ ;  /* 0x000000104b477819 */ /* 0x000fe200000006ff */
[C---:B------:R-:W-:Y:S01]  /*97a0*/  FMUL R29, R38.reuse, R33 ;  /* 0x00000021261d7220 */ /* 0x040fe20000400000 */
[----:B------:R-:W-:Y:S01]  /*97b0*/  FFMA R26, R41, R67, R26 ;  /* 0x00000043291a7223 */ /* 0x000fe2000000001a */
[----:B------:R-:W-:Y:S01]  /*97c0*/  LOP3.LUT R72, R75, 0xffff0000, RZ, 0xc0, !PT ;  /* 0xffff00004b487812 */ /* 0x000fe200078ec0ff */
        /* <DEDUP_REMOVED lines=8> */
[----:B------:R-:W-:Y:S01]  /*9850*/  FFMA R30, R41, R71, R30 ;  /* 0x00000047291e7223 */ /* 0x000fe2000000001e */
[----:B------:R-:W-:Y:S01]  /*9860*/  F2FP.BF16.F32.PACK_AB R111, R27, R22 ;  /* 0x000000161b6f723e */ /* 0x000fe200000010ff */
[----:B------:R-:W-:Y:S01]  /*9870*/  FFMA R35, R41, R72, R35 ;  /* 0x0000004829237223 */ /* 0x000fe20000000023 */
[----:B------:R-:W-:Y:S02]  /*9880*/  F2FP.BF16.F32.PACK_AB R112, R25, R24 ;  /* 0x000000181970723e */ /* 0x000fe400000010ff */
[----:B------:R-:W-:Y:S01]  /*9890*/  F2FP.BF16.F32.PACK_AB R113, R31, R26 ;  /* 0x0000001a1f71723e */ /* 0x000fe200000010ff */
[----:B------:R1:W-:Y:S01]  /*98a0*/  STS.128 [R91+0x6020], R108 ;  /* 0x0060206c5b007388 */ /* 0x0003e20000000c00 */
        /* <DEDUP_REMOVED lines=21> */
.L_x_145:
[----:B------:R-:W-:Y:S05]  /*9a00*/  BSYNC.RECONVERGENT B0 ;  /* 0x0000000000007941 */ /* 0x000fea0003800200 */
.L_x_144:
[----:B------:R-:W-:Y:S01]  /*9a10*/  BAR.SYNC.DEFER_BLOCKING 0x1, 0x80 ;  /* 0x0042000000007b1d */ /* 0x000fe20000010000 */
[----:B------:R-:W-:Y:S01]  /*9a20*/  UISETP.NE.AND UP0, UPT, UR52, -0x4, UPT ;  /* 0xfffffffc3400788c */ /* 0x000fe2000bf05270 */
[----:B------:R-:W-:Y:S08]  /*9a30*/  IADD3 R0, PT, PT, R36, 0x1, RZ ;  /* 0x0000000124007810 */ /* 0x000ff00007ffe0ff */
[----:B------:R-:W-:Y:S05]  /*9a40*/  BRA.U !UP0, `(.L_x_146) ;  /* 0x0000000108287547 */ /* 0x000fea000b800000 */
[----:B------:R-:W-:Y:S01]  /*9a50*/  ISETP.NE.AND P0, PT, R98, RZ, PT ;  /* 0x000000ff6200720c */ /* 0x000fe20003f05270 */
[----:B------:R-:W-:Y:S01]  /*9a60*/  IMAD.U32 R3, RZ, RZ, UR46 ;  /* 0x0000002eff037e24 */ /* 0x000fe2000f8e00ff */
[----:B------:R-:W-:Y:S01]  /*9a70*/  UIADD3 UR4, UPT, UPT, UR46, 0x1, URZ ;  /* 0x000000012e047890 */ /* 0x000fe2000fffe0ff */
[----:B------:R-:W-:Y:S03]  /*9a80*/  IMAD.U32 R2, RZ, RZ, UR47 ;  /* 0x0000002fff027e24 */ /* 0x000fe6000f8e00ff */
[----:B------:R-:W-:Y:S04]  /*9a90*/  UISETP.NE.AND UP0, UPT, UR4, 0x4, UPT ;  /* 0x000000040400788c */ /* 0x000fe8000bf05270 */
[----:B------:R-:W-:Y:S03]  /*9aa0*/  USEL UR46, UR4, URZ, UP0 ;  /* 0x000000ff042e7287 */ /* 0x000fe60008000000 */
[----:B------:R-:W-:Y:S05]  /*9ab0*/  @P0 LEA R3, R3, UR44, 0x3 ;  /* 0x0000002c03030c11 */ /* 0x000fea000f8e18ff */
[----:B------:R-:W-:Y:S05]  /*9ac0*/  @P0 VIADD R3, R3, 0x50 ;  /* 0x0000005003030836 */ /* 0x000fea0000000000 */
[----:B------:R-:W-:Y:S04]  /*9ad0*/  @P0 PRMT R2, R2, 0x654, R3 ;  /* 0x0000065402020816 */ /* 0x000fe80000000003 */
[----:B------:R3:W-:Y:S03]  /*9ae0*/  @P0 SYNCS.ARRIVE.TRANS64.RED.A1T0 RZ, [R2+URZ], RZ ;  /* 0x000000ff02ff09a7 */ /* 0x0007e600081004ff */
.L_x_146:
[----:B------:R-:W-:Y:S01]  /*9af0*/  R2UR UR4, R82 ;  /* 0x00000000520472ca */ /* 0x000fe200000e0000 */
[----:B------:R-:W-:Y:S01]  /*9b00*/  UISETP.NE.AND UP0, UPT, UR62, URZ, UPT ;  /* 0x000000ff3e00728c */ /* 0x000fe2000bf05270 */
[----:B------:R-:W-:Y:S01]  /*9b10*/  ISETP.NE.AND P0, PT, R86, 0x2, PT ;  /* 0x000000025600780c */ /* 0x000fe20003f05270 */
[----:B------:R-:W-:Y:S01]  /*9b20*/  UIADD3 UR20, UPT, UPT, UR37, UR63, URZ ;  /* 0x0000003f25147290 */ /* 0x000fe2000fffe0ff */
[----:B------:R-:W-:Y:S01]  /*9b30*/  ISETP.NE.AND P1, PT, R0, 0x4, PT ;  /* 0x000000040000780c */ /* 0x000fe20003f25270 */
[----:B------:R-:W-:Y:S01]  /*9b40*/  UIADD3 UR52, UPT, UPT, UR52, 0x4, URZ ;  /* 0x0000000434347890 */ /* 0x000fe2000fffe0ff */
[----:B------:R-:W-:Y:S01]  /*9b50*/  SEL R3, RZ, 0x1, P0 ;  /* 0x00000001ff037807 */ /* 0x000fe20000000000 */
[----:B------:R-:W-:Y:S01]  /*9b60*/  UMOV UR36, UR61 ;  /* 0x0000003d00247c82 */ /* 0x000fe20008000000 */
[----:B---3--:R-:W-:Y:S02]  /*9b70*/  SEL R2, RZ, 0x1, P1 ;  /* 0x00000001ff027807 */ /* 0x008fe40000800000 */
[----:B------:R-:W-:Y:S02]  /*9b80*/  LOP3.LUT R88, R88, R3, RZ, 0x3c, !PT ;  /* 0x0000000358587212 */ /* 0x000fe400078e3cff */
[----:B------:R-:W-:Y:S01]  /*9b90*/  LOP3.LUT R89, R89, R2, RZ, 0x3c, !PT ;  /* 0x0000000259597212 */ /* 0x000fe200078e3cff */
[----:B------:R-:W-:Y:S01]  /*9ba0*/  UIADD3 UR16, UPT, UPT, UR38, UR4, URZ ;  /* 0x0000000426107290 */ /* 0x000fe2000fffe0ff */
[----:B------:R-:W-:Y:S02]  /*9bb0*/  SEL R86, R86, RZ, P0 ;  /* 0x000000ff56567207 */ /* 0x000fe40000000000 */
[----:B------:R-:W-:Y:S01]  /*9bc0*/  SEL R36, R0, RZ, P1 ;  /* 0x000000ff00247207 */ /* 0x000fe20000800000 */
[----:B------:R-:W-:Y:S08]  /*9bd0*/  BRA.U UP0, `(.L_x_147) ;  /* 0xffffffbd00e07547 */ /* 0x000ff0000b83ffff */
[----:B------:R-:W-:-:S13]  /*9be0*/  R2UR UR4, R83 ;  /* 0x00000000530472ca */ /* 0x000fda00000e0000 */
[----:B------:R-:W-:-:S09]  /*9bf0*/  UISETP.NE.AND UP0, UPT, UR4, URZ, UPT ;  /* 0x000000ff0400728c */ /* 0x000fd2000bf05270 */
[----:B------:R-:W-:Y:S05]  /*9c00*/  BRA.U !UP0, `(.L_x_148) ;  /* 0x0000000108487547 */ /* 0x000fea000b800000 */
[----:B------:R-:W3:Y:S02]  /*9c10*/  LDCU.64 UR4, c[0x0][0x890] ;  /* 0x00011200ff0477ac */ /* 0x000ee40008000a00 */
[----:B---3--:R-:W-:-:S04]  /*9c20*/  UISETP.NE.U32.AND UP0, UPT, UR4, URZ, UPT ;  /* 0x000000ff0400728c */ /* 0x008fc8000bf05070 */
[----:B------:R-:W-:-:S09]  /*9c30*/  UISETP.NE.AND.EX UP0, UPT, UR5, URZ, UPT, UP0 ;  /* 0x000000ff0500728c */ /* 0x000fd2000bf05300 */
[----:B------:R-:W-:Y:S05]  /*9c40*/  BRA.U UP0, `(.L_x_149) ;  /* 0x00000001000c7547 */ /* 0x000fea000b800000 */
[----:B------:R-:W-:-:S13]  /*9c50*/  FSETP.NEU.AND P0, PT, R41, RZ, PT ;  /* 0x000000ff2900720b */ /* 0x000fda0003f0d000 */
[----:B------:R-:W-:Y:S05]  /*9c60*/  @!P0 EXIT ;  /* 0x000000000000894d */ /* 0x000fea0003800000 */
[----:B------:R-:W-:Y:S05]  /*9c70*/  BRA `(.L_x_148) ;  /* 0x00000000002c7947 */ /* 0x000fea0003800000 */
.L_x_149:
[----:B------:R-:W-:Y:S01]  /*9c80*/  ISETP.NE.AND P0, PT, R85, RZ, PT ;  /* 0x000000ff5500720c */ /* 0x000fe20003f05270 */
[----:B------:R-:W-:-:S12]  /*9c90*/  BSSY.RECONVERGENT B0, `(.L_x_148) ;  /* 0x0000009000007945 */ /* 0x000fd80003800200 */
[----:B------:R-:W-:Y:S05]  /*9ca0*/  @P0 BRA `(.L_x_150) ;  /* 0x0000000000140947 */ /* 0x000fea0003800000 */
[----:B------:R-:W3:Y:S02]  /*9cb0*/  LDCU.64 UR4, c[0x0][0x888] ;  /* 0x00011100ff0477ac */ /* 0x000ee40008000a00 */
[----:B---3--:R-:W-:-:S04]  /*9cc0*/  ISETP.NE.U32.AND P0, PT, RZ, UR4, PT ;  /* 0x00000004ff007c0c */ /* 0x008fc8000bf05070 */
[----:B------:R-:W-:-:S13]  /*9cd0*/  ISETP.NE.AND.EX P0, PT, RZ, UR5, PT, P0 ;  /* 0x00000005ff007c0c */ /* 0x000fda000bf05300 */
[----:B------:R-:W-:Y:S05]  /*9ce0*/  @!P0 EXIT ;  /* 0x000000000000894d */ /* 0x000fea0003800000 */
[----:B------:R-:W-:Y:S05]  /*9cf0*/  BRA `(.L_x_151) ;  /* 0x0000000000087947 */ /* 0x000fea0003800000 */
.L_x_150:
[----:B------:R-:W-:-:S13]  /*9d00*/  FSETP.NEU.AND P0, PT, R41, RZ, PT ;  /* 0x000000ff2900720b */ /* 0x000fda0003f0d000 */
[----:B------:R-:W-:Y:S05]  /*9d10*/  @!P0 EXIT ;  /* 0x000000000000894d */ /* 0x000fea0003800000 */
.L_x_151:
[----:B------:R-:W-:Y:S05]  /*9d20*/  BSYNC.RECONVERGENT B0 ;  /* 0x0000000000007941 */ /* 0x000fea0003800200 */
.L_x_148:
[----:B------:R-:W-:Y:S01]  /*9d30*/  ULEA UR4, UR46, UR44, 0x3 ;  /* 0x0000002c2e047291 */ /* 0x000fe2000f8e18ff */
[----:B------:R-:W-:-:S04]  /*9d40*/  DEPBAR.LE SB0, 0x0 ;  /* 0x000080000000791a */ /* 0x000fc80000000000 */
[----:B------:R-:W-:-:S04]  /*9d50*/  UIADD3 UR4, UPT, UPT, UR4, 0x50, URZ ;  /* 0x0000005004047890 */ /* 0x000fc8000fffe0ff */
[----:B------:R-:W-:-:S09]  /*9d60*/  UPRMT UR4, UR47, 0x654, UR4 ;  /* 0x000006542f047896 */ /* 0x000fd20008000004 */
[----:B------:R-:W-:Y:S01]  /*9d70*/  SYNCS.ARRIVE.TRANS64.RED.A1T0 RZ, [UR4], RZ ;  /* 0x000000ffffff79a7 */ /* 0x000fe20008100404 */
[----:B------:R-:W-:Y:S05]  /*9d80*/  EXIT ;  /* 0x000000000000794d */ /* 0x000fea0003800000 */
.L_x_24:
[----:B--2---:R2:W3:Y:S02]  /*9d90*/  SYNCS.PHASECHK.TRANS64.TRYWAIT P0, [R3+URZ+0xf0], R2 ;  /* 0x0000f002030075a7 */ /* 0x0044e400080011ff */
[----:B---3--:R-:W-:Y:S05]  /*9da0*/  @!P0 NANOSLEEP.SYNCS 0x989680 ;  /* 0x009896800000895d */ /* 0x008fea0003900000 */
[----:B------:R-:W3:Y:S02]  /*9db0*/  @!P0 SYNCS.PHASECHK.TRANS64 P0, [R3+URZ+0xf0], R2 ;  /* 0x0000f002030085a7 */ /* 0x000ee400080010ff */
[----:B---3--:R-:W-:Y:S05]  /*9dc0*/  @!P0 BRA `(.L_x_24) ;  /* 0xfffffffc00f08947 */ /* 0x008fea000383ffff */
[----:B------:R-:W-:Y:S05]  /*9dd0*/  BRA `(.L_x_152) ;  /* 0xffffff7c00147947 */ /* 0x000fea000383ffff */
.L_x_27:
[----:B-1----:R-:W-:-:S07]  /*9de0*/  MOV R0, UR5 ;  /* 0x0000000500007c02 */ /* 0x002fce0008000f00 */
.L_x_153:
[----:B-1----:R1:W2:Y:S02]  /*9df0*/  SYNCS.PHASECHK.TRANS64.TRYWAIT P0, [R0+URZ+0x18], R3 ;  /* 0x00001803000075a7 */ /* 0x0022a400080011ff */
[----:B--2---:R-:W-:Y:S05]  /*9e00*/  @!P0 NANOSLEEP.SYNCS 0x989680 ;  /* 0x009896800000895d */ /* 0x004fea0003900000 */
[----:B------:R-:W2:Y:S02]  /*9e10*/  @!P0 SYNCS.PHASECHK.TRANS64 P0, [R0+URZ+0x18], R3 ;  /* 0x00001803000085a7 */ /* 0x000ea400080010ff */
[----:B--2---:R-:W-:Y:S05]  /*9e20*/  @!P0 BRA `(.L_x_153) ;  /* 0xfffffffc00f08947 */ /* 0x004fea000383ffff */
[----:B------:R-:W-:Y:S05]  /*9e30*/  BRA `(.L_x_26) ;  /* 0xffffff7c006c7947 */ /* 0x000fea000383ffff */
.L_x_36:
[----:B-1----:R-:W-:-:S07]  /*9e40*/  MOV R0, UR6 ;  /* 0x0000000600007c02 */ /* 0x002fce0008000f00 */
.L_x_154:
[----:B-1----:R1:W2:Y:S02]  /*9e50*/  SYNCS.PHASECHK.TRANS64.TRYWAIT P0, [R0+URZ+0x18], R3 ;  /* 0x00001803000075a7 */ /* 0x0022a400080011ff */
[----:B--2---:R-:W-:Y:S05]  /*9e60*/  @!P0 NANOSLEEP.SYNCS 0x989680 ;  /* 0x009896800000895d */ /* 0x004fea0003900000 */
[----:B------:R-:W2:Y:S02]  /*9e70*/  @!P0 SYNCS.PHASECHK.TRANS64 P0, [R0+URZ+0x18], R3 ;  /* 0x00001803000085a7 */ /* 0x000ea400080010ff */
[----:B--2---:R-:W-:Y:S05]  /*9e80*/  @!P0 BRA `(.L_x_154) ;  /* 0xfffffffc00f08947 */ /* 0x004fea000383ffff */
[----:B------:R-:W-:Y:S05]  /*9e90*/  BRA `(.L_x_35) ;  /* 0xffffff8000787947 */ /* 0x000fea000383ffff */
.L_x_43:
[----:B-1----:R1:W4:Y:S02]  /*9ea0*/  SYNCS.PHASECHK.TRANS64.TRYWAIT P0, [R3+URZ+0x80], R0 ;  /* 0x00008000030075a7 */ /* 0x00232400080011ff */
[----:B----4-:R-:W-:Y:S05]  /*9eb0*/  @!P0 NANOSLEEP.SYNCS 0x989680 ;  /* 0x009896800000895d */ /* 0x010fea0003900000 */
[----:B------:R-:W4:Y:S02]  /*9ec0*/  @!P0 SYNCS.PHASECHK.TRANS64 P0, [R3+URZ+0x80], R0 ;  /* 0x00008000030085a7 */ /* 0x000f2400080010ff */
[----:B----4-:R-:W-:Y:S05]  /*9ed0*/  @!P0 BRA `(.L_x_43) ;  /* 0xfffffffc00f08947 */ /* 0x010fea000383ffff */
[----:B------:R-:W-:Y:S05]  /*9ee0*/  BRA `(.L_x_155) ;  /* 0xffffff8400647947 */ /* 0x000fea000383ffff */
.L_x_47:
[----:B-1----:R-:W-:-:S07]  /*9ef0*/  MOV R0, UR4 ;  /* 0x0000000400007c02 */ /* 0x002fce0008000f00 */
.L_x_156:
[----:B-1----:R1:W2:Y:S02]  /*9f00*/  SYNCS.PHASECHK.TRANS64.TRYWAIT P0, [R0+URZ], R3 ;  /* 0x00000003000075a7 */ /* 0x0022a400080011ff */
[----:B--2---:R-:W-:Y:S05]  /*9f10*/  @!P0 NANOSLEEP.SYNCS 0x989680 ;  /* 0x009896800000895d */ /* 0x004fea0003900000 */
[----:B------:R-:W2:Y:S02]  /*9f20*/  @!P0 SYNCS.PHASECHK.TRANS64 P0, [R0+URZ], R3 ;  /* 0x00000003000085a7 */ /* 0x000ea400080010ff */
[----:B--2---:R-:W-:Y:S05]  /*9f30*/  @!P0 BRA `(.L_x_156) ;  /* 0xfffffffc00f08947 */ /* 0x004fea000383ffff */
[----:B------:R-:W-:Y:S05]  /*9f40*/  BRA `(.L_x_157) ;  /* 0xffffff8c000c7947 */ /* 0x000fea000383ffff */
.L_x_48:
[----:B------:R-:W-:-:S07]  /*9f50*/  MOV R0, UR5 ;  /* 0x0000000500007c02 */ /* 0x000fce0008000f00 */
.L_x_158:
[----:B-1----:R1:W2:Y:S02]  /*9f60*/  SYNCS.PHASECHK.TRANS64.TRYWAIT P0, [R0+URZ], R3 ;  /* 0x00000003000075a7 */ /* 0x0022a400080011ff */
[----:B--2---:R-:W-:Y:S05]  /*9f70*/  @!P0 NANOSLEEP.SYNCS 0x989680 ;  /* 0x009896800000895d */ /* 0x004fea0003900000 */
[----:B------:R-:W2:Y:S02]  /*9f80*/  @!P0 SYNCS.PHASECHK.TRANS64 P0, [R0+URZ], R3 ;  /* 0x00000003000085a7 */ /* 0x000ea400080010ff */
[----:B--2---:R-:W-:Y:S05]  /*9f90*/  @!P0 BRA `(.L_x_158) ;  /* 0xfffffffc00f08947 */ /* 0x004fea000383ffff */
[----:B------:R-:W-:Y:S05]  /*9fa0*/  BRA `(.L_x_159) ;  /* 0xffffff8c00187947 */ /* 0x000fea000383ffff */
.L_x_51:
[----:B-1----:R1:W2:Y:S02]  /*9fb0*/  SYNCS.PHASECHK.TRANS64.TRYWAIT P0, [R2+URZ+0xe0], R5 ;  /* 0x0000e005020075a7 */ /* 0x0022a400080011ff */
[----:B--2---:R-:W-:Y:S05]  /*9fc0*/  @!P0 NANOSLEEP.SYNCS 0x989680 ;  /* 0x009896800000895d */ /* 0x004fea0003900000 */
[----:B------:R-:W2:Y:S02]  /*9fd0*/  @!P0 SYNCS.PHASECHK.TRANS64 P0, [R2+URZ+0xe0], R5 ;  /* 0x0000e005020085a7 */ /* 0x000ea400080010ff */
[----:B--2---:R-:W-:Y:S05]  /*9fe0*/  @!P0 BRA `(.L_x_51) ;  /* 0xfffffffc00f08947 */ /* 0x004fea000383ffff */
[----:B------:R-:W-:Y:S05]  /*9ff0*/  BRA `(.L_x_160) ;  /* 0xffffff8c00747947 */ /* 0x000fea000383ffff */
.L_x_52:
[----:B------:R-:W-:-:S07]  /*a000*/  MOV R2, UR4 ;  /* 0x0000000400027c02 */ /* 0x000fce0008000f00 */
.L_x_161:
[----:B-1----:R1:W2:Y:S02]  /*a010*/  SYNCS.PHASECHK.TRANS64.TRYWAIT P0, [R2+URZ+0x90], R5 ;  /* 0x00009005020075a7 */ /* 0x0022a400080011ff */
[----:B--2---:R-:W-:Y:S05]  /*a020*/  @!P0 NANOSLEEP.SYNCS 0x989680 ;  /* 0x009896800000895d */ /* 0x004fea0003900000 */
[----:B------:R-:W2:Y:S02]  /*a030*/  @!P0 SYNCS.PHASECHK.TRANS64 P0, [R2+URZ+0x90], R5 ;  /* 0x00009005020085a7 */ /* 0x000ea400080010ff */
[----:B--2---:R-:W-:Y:S05]  /*a040*/  @!P0 BRA `(.L_x_161) ;  /* 0xfffffffc00f08947 */ /* 0x004fea000383ffff */
[----:B------:R-:W-:Y:S05]  /*a050*/  BRA `(.L_x_162) ;  /* 0xffffff8c00847947 */ /* 0x000fea000383ffff */
.L_x_53:
[----:B-1----:R1:W2:Y:S02]  /*a060*/  SYNCS.PHASECHK.TRANS64.TRYWAIT P1, [R2+URZ+0x80], R5 ;  /* 0x00008005020075a7 */ /* 0x0022a400080211ff */
[----:B--2---:R-:W-:Y:S05]  /*a070*/  @!P1 NANOSLEEP.SYNCS 0x989680 ;  /* 0x009896800000995d */ /* 0x004fea0003900000 */
[----:B------:R-:W2:Y:S02]  /*a080*/  @!P1 SYNCS.PHASECHK.TRANS64 P1, [R2+URZ+0x80], R5 ;  /* 0x00008005020095a7 */ /* 0x000ea400080210ff */
[----:B--2---:R-:W-:Y:S05]  /*a090*/  @!P1 BRA `(.L_x_53) ;  /* 0xfffffffc00f09947 */ /* 0x004fea000383ffff */
[----:B------:R-:W-:Y:S05]  /*a0a0*/  BRA `(.L_x_163) ;  /* 0xffffff8c00b47947 */ /* 0x000fea000383ffff */
.L_x_56:
[----:B------:R-:W-:-:S07]  /*a0b0*/  MOV R0, UR4 ;  /* 0x0000000400007c02 */ /* 0x000fce0008000f00 */
.L_x_164:
[----:B-1----:R1:W2:Y:S02]  /*a0c0*/  SYNCS.PHASECHK.TRANS64.TRYWAIT P0, [R0+URZ+0x90], R3 ;  /* 0x00009003000075a7 */ /* 0x0022a400080011ff */
[----:B--2---:R-:W-:Y:S05]  /*a0d0*/  @!P0 NANOSLEEP.SYNCS 0x989680 ;  /* 0x009896800000895d */ /* 0x004fea0003900000 */
[----:B------:R-:W2:Y:S02]  /*a0e0*/  @!P0 SYNCS.PHASECHK.TRANS64 P0, [R0+URZ+0x90], R3 ;  /* 0x00009003000085a7 */ /* 0x000ea400080010ff */
[----:B--2---:R-:W-:Y:S05]  /*a0f0*/  @!P0 BRA `(.L_x_164) ;  /* 0xfffffffc00f08947 */ /* 0x004fea000383ffff */
[----:B------:R-:W-:Y:S05]  /*a100*/  BRA `(.L_x_55) ;  /* 0xffffff9000087947 */ /* 0x000fea000383ffff */
.L_x_65:
[----:B-1----:R-:W-:-:S04]  /*a110*/  MOV R0, UR5 ;  /* 0x0000000500007c02 */ /* 0x002fc80008000f00 */
[----:B------:R1:W2:Y:S03]  /*a120*/  SYNCS.PHASECHK.TRANS64.TRYWAIT P0, [R0+URZ+0x8], R7 ;  /* 0x00000807000075a7 */ /* 0x0002a600080011ff */
[----:B--2---:R-:W-:Y:S05]  /*a130*/  @!P0 NANOSLEEP.SYNCS 0x989680 ;  /* 0x009896800000895d */ /* 0x004fea0003900000 */
[----:B------:R-:W2:Y:S02]  /*a140*/  @!P0 SYNCS.PHASECHK.TRANS64 P0, [R0+URZ+0x8], R7 ;  /* 0x00000807000085a7 */ /* 0x000ea400080010ff */
[----:B--2---:R-:W-:Y:S05]  /*a150*/  @!P0 BRA `(.L_x_65) ;  /* 0xfffffffc00ec8947 */ /* 0x004fea000383ffff */
[----:B------:R-:W-:Y:S05]  /*a160*/  BRA `(.L_x_64) ;  /* 0xffffff9000bc7947 */ /* 0x000fea000383ffff */
.L_x_67:
[----:B------:R-:W-:Y:S01]  /*a170*/  BSSY B0, `(.L_x_165) ;  /* 0x0000006000007945 */ /* 0x000fe20003800000 */
[----:B------:R-:W-:-:S07]  /*a180*/  MOV R15, 0xffffffff ;  /* 0xffffffff000f7802 */ /* 0x000fce0000000f00 */
[----:B-1---5:R-:W-:Y:S05]  /*a190*/  WARPSYNC.COLLECTIVE R15, `(.L_x_166) ;  /* 0x000000000f0c7348 */ /* 0x022fea0003c00000 */
[----:B------:R-:W-:Y:S02]  /*a1a0*/  ELECT P6, UR79, PT ;  /* 0x00000000004f782f */ /* 0x000fe400038c0000 */
[----:B------:R-:W-:Y:S01]  /*a1b0*/  MOV R14, UR79 ;  /* 0x0000004f000e7c02 */ /* 0x000fe20008000f00 */
[----:B-1---5:R-:W-:Y:S10]  /*a1c0*/  ENDCOLLECTIVE ;  /* 0x000000000000791b */ /* 0x022ff40003800000 */
.L_x_166:
[----:B------:R-:W-:Y:S05]  /*a1d0*/  BSYNC B0 ;  /* 0x0000000000007941 */ /* 0x000fea0003800000 */
.L_x_165:
[----:B------:R-:W-:Y:S01]  /*a1e0*/  PLOP3.LUT P0, PT, P6, PT, PT, 0x80, 0x8 ;  /* 0x000000000008781c */ /* 0x000fe2000370f070 */
[----:B------:R-:W-:-:S12]  /*a1f0*/  BRA `(.L_x_167) ;  /* 0xffffff9000e87947 */ /* 0x000fd8000383ffff */
.L_x_69:
[----:B-1----:R-:W-:-:S04]  /*a200*/  MOV R0, UR5 ;  /* 0x0000000500007c02 */ /* 0x002fc80008000f00 */
[----:B------:R1:W2:Y:S03]  /*a210*/  SYNCS.PHASECHK.TRANS64.TRYWAIT P0, [R0+URZ+0x8], R5 ;  /* 0x00000805000075a7 */ /* 0x0002a600080011ff */
[----:B--2---:R-:W-:Y:S05]  /*a220*/  @!P0 NANOSLEEP.SYNCS 0x989680 ;  /* 0x009896800000895d */ /* 0x004fea0003900000 */
[----:B------:R-:W2:Y:S02]  /*a230*/  @!P0 SYNCS.PHASECHK.TRANS64 P0, [R0+URZ+0x8], R5 ;  /* 0x00000805000085a7 */ /* 0x000ea400080010ff */
[----:B--2---:R-:W-:Y:S05]  /*a240*/  @!P0 BRA `(.L_x_69) ;  /* 0xfffffffc00ec8947 */ /* 0x004fea000383ffff */
[----:B------:R-:W-:Y:S05]  /*a250*/  BRA `(.L_x_68) ;  /* 0xffffff9000ec7947 */ /* 0x000fea000383ffff */
.L_x_70:
[----:B-1----:R1:W2:Y:S02]  /*a260*/  SYNCS.PHASECHK.TRANS64.TRYWAIT P0, [R0+URZ+0x80], R5 ;  /* 0x00008005000075a7 */ /* 0x0022a400080011ff */
[----:B--2---:R-:W-:Y:S05]  /*a270*/  @!P0 NANOSLEEP.SYNCS 0x989680 ;  /* 0x009896800000895d */ /* 0x004fea0003900000 */
[----:B------:R-:W2:Y:S02]  /*a280*/  @!P0 SYNCS.PHASECHK.TRANS64 P0, [R0+URZ+0x80], R5 ;  /* 0x00008005000085a7 */ /* 0x000ea400080010ff */
[----:B--2---:R-:W-:Y:S05]  /*a290*/  @!P0 BRA `(.L_x_70) ;  /* 0xfffffffc00f08947 */ /* 0x004fea000383ffff */
[----:B------:R-:W-:Y:S05]  /*a2a0*/  BRA `(.L_x_168) ;  /* 0xffffff9400f87947 */ /* 0x000fea000383ffff */
.L_x_72:
[----:B------:R-:W-:-:S07]  /*a2b0*/  MOV R0, UR46 ;  /* 0x0000002e00007c02 */ /* 0x000fce0008000f00 */
.L_x_169:
[----:B-1----:R1:W2:Y:S02]  /*a2c0*/  SYNCS.PHASECHK.TRANS64.TRYWAIT P0, [R0+URZ+0xc0], R5 ;  /* 0x0000c005000075a7 */ /* 0x0022a400080011ff */
[----:B--2---:R-:W-:Y:S05]  /*a2d0*/  @!P0 NANOSLEEP.SYNCS 0x989680 ;  /* 0x009896800000895d */ /* 0x004fea0003900000 */
[----:B------:R-:W2:Y:S02]  /*a2e0*/  @!P0 SYNCS.PHASECHK.TRANS64 P0, [R0+URZ+0xc0], R5 ;  /* 0x0000c005000085a7 */ /* 0x000ea400080010ff */
[----:B--2---:R-:W-:Y:S05]  /*a2f0*/  @!P0 BRA `(.L_x_169) ;  /* 0xfffffffc00f08947 */ /* 0x004fea000383ffff */
[----:B------:R-:W-:Y:S05]  /*a300*/  BRA `(.L_x_170) ;  /* 0xffffff9800447947 */ /* 0x000fea000383ffff */
.L_x_75:
[----:B------:R-:W-:Y:S07]  /*a310*/  MOV R0, UR7 ;  /* 0x0000000700007c02 */ /* 0x000fee0008000f00 */
.L_x_171:
[----:B-1----:R1:W2:Y:S02]  /*a320*/  SYNCS.PHASECHK.TRANS64.TRYWAIT P0, [R0+URZ], R5 ;  /* 0x00000005000075a7 */ /* 0x0022a400080011ff */
[----:B--2---:R-:W-:Y:S05]  /*a330*/  @!P0 NANOSLEEP.SYNCS 0x989680 ;  /* 0x009896800000895d */ /* 0x004fea0003900000 */
[----:B------:R-:W2:Y:S02]  /*a340*/  @!P0 SYNCS.PHASECHK.TRANS64 P0, [R0+URZ], R5 ;  /* 0x00000005000085a7 */ /* 0x000ea400080010ff */
[----:B--2---:R-:W-:Y:S05]  /*a350*/  @!P0 BRA `(.L_x_171) ;  /* 0xfffffffc00f08947 */ /* 0x004fea000383ffff */
[----:B------:R-:W-:Y:S05]  /*a360*/  BRA `(.L_x_74) ;  /* 0xffffff9800587947 */ /* 0x000fea000383ffff */
.L_x_79:
[----:B-1----:R-:W-:-:S07]  /*a370*/  MOV R0, UR4 ;  /* 0x0000000400007c02 */ /* 0x002fce0008000f00 */
.L_x_172:
[----:B-1----:R1:W2:Y:S02]  /*a380*/  SYNCS.PHASECHK.TRANS64.TRYWAIT P0, [R0+URZ], R3 ;  /* 0x00000003000075a7 */ /* 0x0022a400080011ff */
[----:B--2---:R-:W-:Y:S05]  /*a390*/  @!P0 NANOSLEEP.SYNCS 0x989680 ;  /* 0x009896800000895d */ /* 0x004fea0003900000 */
[----:B------:R-:W2:Y:S02]  /*a3a0*/  @!P0 SYNCS.PHASECHK.TRANS64 P0, [R0+URZ], R3 ;  /* 0x00000003000085a7 */ /* 0x000ea400080010ff */
[----:B--2---:R-:W-:Y:S05]  /*a3b0*/  @!P0 BRA `(.L_x_172) ;  /* 0xfffffffc00f08947 */ /* 0x004fea000383ffff */
[----:B------:R-:W-:Y:S05]  /*a3c0*/  BRA `(.L_x_173) ;  /* 0xffffff9c009c7947 */ /* 0x000fea000383ffff */
.L_x_80:
[----:B------:R-:W-:-:S07]  /*a3d0*/  MOV R0, UR5 ;  /* 0x0000000500007c02 */ /* 0x000fce0008000f00 */
.L_x_174:
[----:B-1----:R1:W2:Y:S02]  /*a3e0*/  SYNCS.PHASECHK.TRANS64.TRYWAIT P0, [R0+URZ], R3 ;  /* 0x00000003000075a7 */ /* 0x0022a400080011ff */
[----:B--2---:R-:W-:Y:S05]  /*a3f0*/  @!P0 NANOSLEEP.SYNCS 0x989680 ;  /* 0x009896800000895d */ /* 0x004fea0003900000 */
[----:B------:R-:W2:Y:S02]  /*a400*/  @!P0 SYNCS.PHASECHK.TRANS64 P0, [R0+URZ], R3 ;  /* 0x00000003000085a7 */ /* 0x000ea400080010ff */
[----:B--2---:R-:W-:Y:S05]  /*a410*/  @!P0 BRA `(.L_x_174) ;  /* 0xfffffffc00f08947 */ /* 0x004fea000383ffff */
[----:B------:R-:W-:Y:S05]  /*a420*/  BRA `(.L_x_175) ;  /* 0xffffff9c00a87947 */ /* 0x000fea000383ffff */
.L_x_81:
[----:B------:R-:W-:-:S07]  /*a430*/  MOV R0, UR5 ;  /* 0x0000000500007c02 */ /* 0x000fce0008000f00 */
.L_x_176:
[----:B-1----:R1:W2:Y:S02]  /*a440*/  SYNCS.PHASECHK.TRANS64.TRYWAIT P0, [R0+URZ], R3 ;  /* 0x00000003000075a7 */ /* 0x0022a400080011ff */
[----:B--2---:R-:W-:Y:S05]  /*a450*/  @!P0 NANOSLEEP.SYNCS 0x989680 ;  /* 0x009896800000895d */ /* 0x004fea0003900000 */
[----:B------:R-:W2:Y:S02]  /*a460*/  @!P0 SYNCS.PHASECHK.TRANS64 P0, [R0+URZ], R3 ;  /* 0x00000003000085a7 */ /* 0x000ea400080010ff */
[----:B--2---:R-:W-:Y:S05]  /*a470*/  @!P0 BRA `(.L_x_176) ;  /* 0xfffffffc00f08947 */ /* 0x004fea000383ffff */
[----:B------:R-:W-:Y:S05]  /*a480*/  BRA `(.L_x_177) ;  /* 0xffffff9c00b47947 */ /* 0x000fea000383ffff */
.L_x_84:
[----:B------:R-:W-:-:S07]  /*a490*/  MOV R0, UR41 ;  /* 0x0000002900007c02 */ /* 0x000fce0008000f00 */
.L_x_178:
[----:B-1----:R1:W2:Y:S02]  /*a4a0*/  SYNCS.PHASECHK.TRANS64.TRYWAIT P1, [R0+URZ+0x100], R3 ;  /* 0x00010003000075a7 */ /* 0x0022a400080211ff */
[----:B--2---:R-:W-:Y:S05]  /*a4b0*/  @!P1 NANOSLEEP.SYNCS 0x989680 ;  /* 0x009896800000995d */ /* 0x004fea0003900000 */
[----:B------:R-:W2:Y:S02]  /*a4c0*/  @!P1 SYNCS.PHASECHK.TRANS64 P1, [R0+URZ+0x100], R3 ;  /* 0x00010003000095a7 */ /* 0x000ea400080210ff */
[----:B--2---:R-:W-:Y:S05]  /*a4d0*/  @!P1 BRA `(.L_x_178) ;  /* 0xfffffffc00f09947 */ /* 0x004fea000383ffff */
[----:B------:R-:W-:Y:S05]  /*a4e0*/  BRA `(.L_x_179) ;  /* 0xffffffa000007947 */ /* 0x000fea000383ffff */
.L_x_89:
[----:B--2---:R2:W3:Y:S02]  /*a4f0*/  SYNCS.PHASECHK.TRANS64.TRYWAIT P0, [R12+URZ+0x80], R9 ;  /* 0x000080090c0075a7 */ /* 0x0044e400080011ff */
[----:B---3--:R-:W-:Y:S05]  /*a500*/  @!P0 NANOSLEEP.SYNCS 0x989680 ;  /* 0x009896800000895d */ /* 0x008fea0003900000 */
[----:B------:R-:W3:Y:S02]  /*a510*/  @!P0 SYNCS.PHASECHK.TRANS64 P0, [R12+URZ+0x80], R9 ;  /* 0x000080090c0085a7 */ /* 0x000ee400080010ff */
[----:B---3--:R-:W-:Y:S05]  /*a520*/  @!P0 BRA `(.L_x_89) ;  /* 0xfffffffc00f08947 */ /* 0x008fea000383ffff */
[----:B------:R-:W-:Y:S05]  /*a530*/  BRA `(.L_x_180) ;  /* 0xffffffa400287947 */ /* 0x000fea000383ffff */
.L_x_92:
[----:B------:R-:W-:Y:S07]  /*a540*/  MOV R0, UR21 ;  /* 0x0000001500007c02 */ /* 0x000fee0008000f00 */
.L_x_181:
[----:B--2---:R2:W3:Y:S02]  /*a550*/  SYNCS.PHASECHK.TRANS64.TRYWAIT P2, [R0+URZ+0x78], R11 ;  /* 0x0000780b000075a7 */ /* 0x0044e400080411ff */
[----:B---3--:R-:W-:Y:S05]  /*a560*/  @!P2 NANOSLEEP.SYNCS 0x989680 ;  /* 0x009896800000a95d */ /* 0x008fea0003900000 */
[----:B------:R-:W3:Y:S02]  /*a570*/  @!P2 SYNCS.PHASECHK.TRANS64 P2, [R0+URZ+0x78], R11 ;  /* 0x0000780b0000a5a7 */ /* 0x000ee400080410ff */
[----:B---3--:R-:W-:Y:S05]  /*a580*/  @!P2 BRA `(.L_x_181) ;  /* 0xfffffffc00f0a947 */ /* 0x008fea000383ffff */
[----:B------:R-:W-:Y:S05]  /*a590*/  BRA `(.L_x_91) ;  /* 0xffffffa800907947 */ /* 0x000fea000383ffff */
.L_x_95:
[----:B--2---:R-:W-:Y:S07]  /*a5a0*/  MOV R0, UR21 ;  /* 0x0000001500007c02 */ /* 0x004fee0008000f00 */
.L_x_182:
[----:B--2---:R2:W3:Y:S02]  /*a5b0*/  SYNCS.PHASECHK.TRANS64.TRYWAIT P0, [R0+URZ+0x50], R9 ;  /* 0x00005009000075a7 */ /* 0x0044e400080011ff */
[----:B---3--:R-:W-:Y:S05]  /*a5c0*/  @!P0 NANOSLEEP.SYNCS 0x989680 ;  /* 0x009896800000895d */ /* 0x008fea0003900000 */
[----:B------:R-:W3:Y:S02]  /*a5d0*/  @!P0 SYNCS.PHASECHK.TRANS64 P0, [R0+URZ+0x50], R9 ;  /* 0x00005009000085a7 */ /* 0x000ee400080010ff */
[----:B---3--:R-:W-:Y:S05]  /*a5e0*/  @!P0 BRA `(.L_x_182) ;  /* 0xfffffffc00f08947 */ /* 0x008fea000383ffff */
[----:B------:R-:W-:Y:S05]  /*a5f0*/  BRA `(.L_x_183) ;  /* 0xffffffa800ec7947 */ /* 0x000fea000383ffff */
.L_x_96:
[----:B------:R-:W-:Y:S07]  /*a600*/  MOV R0, UR21 ;  /* 0x0000001500007c02 */ /* 0x000fee0008000f00 */
.L_x_184:
[----:B--2---:R2:W3:Y:S02]  /*a610*/  SYNCS.PHASECHK.TRANS64.TRYWAIT P0, [R0+URZ+0x58], R9 ;  /* 0x00005809000075a7 */ /* 0x0044e400080011ff */
[----:B---3--:R-:W-:Y:S05]  /*a620*/  @!P0 NANOSLEEP.SYNCS 0x989680 ;  /* 0x009896800000895d */ /* 0x008fea0003900000 */
[----:B------:R-:W3:Y:S02]  /*a630*/  @!P0 SYNCS.PHASECHK.TRANS64 P0, [R0+URZ+0x58], R9 ;  /* 0x00005809000085a7 */ /* 0x000ee400080010ff */
[----:B---3--:R-:W-:Y:S05]  /*a640*/  @!P0 BRA `(.L_x_184) ;  /* 0xfffffffc00f08947 */ /* 0x008fea000383ffff */
[----:B------:R-:W-:Y:S05]  /*a650*/  BRA `(.L_x_185) ;  /* 0xffffffac00287947 */ /* 0x000fea000383ffff */
.L_x_97:
[----:B------:R-:W-:Y:S07]  /*a660*/  MOV R0, UR21 ;  /* 0x0000001500007c02 */ /* 0x000fee0008000f00 */
.L_x_186:
[----:B--2---:R2:W3:Y:S02]  /*a670*/  SYNCS.PHASECHK.TRANS64.TRYWAIT P0, [R0+URZ+0x60], R9 ;  /* 0x00006009000075a7 */ /* 0x0044e400080011ff */
[----:B---3--:R-:W-:Y:S05]  /*a680*/  @!P0 NANOSLEEP.SYNCS 0x989680 ;  /* 0x009896800000895d */ /* 0x008fea0003900000 */
[----:B------:R-:W3:Y:S02]  /*a690*/  @!P0 SYNCS.PHASECHK.TRANS64 P0, [R0+URZ+0x60], R9 ;  /* 0x00006009000085a7 */ /* 0x000ee400080010ff */
[----:B---3--:R-:W-:Y:S05]  /*a6a0*/  @!P0 BRA `(.L_x_186) ;  /* 0xfffffffc00f08947 */ /* 0x008fea000383ffff */
[----:B------:R-:W-:Y:S05]  /*a6b0*/  BRA `(.L_x_187) ;  /* 0xffffffac00707947 */ /* 0x000fea000383ffff */
.L_x_98:
[----:B------:R-:W-:Y:S07]  /*a6c0*/  MOV R0, UR21 ;  /* 0x0000001500007c02 */ /* 0x000fee0008000f00 */
.L_x_188:
[----:B--2---:R2:W3:Y:S02]  /*a6d0*/  SYNCS.PHASECHK.TRANS64.TRYWAIT P0, [R0+URZ+0x68], R9 ;  /* 0x00006809000075a7 */ /* 0x0044e400080011ff */
[----:B---3--:R-:W-:Y:S05]  /*a6e0*/  @!P0 NANOSLEEP.SYNCS 0x989680 ;  /* 0x009896800000895d */ /* 0x008fea0003900000 */
[----:B------:R-:W3:Y:S02]  /*a6f0*/  @!P0 SYNCS.PHASECHK.TRANS64 P0, [R0+URZ+0x68], R9 ;  /* 0x00006809000085a7 */ /* 0x000ee400080010ff */
[----:B---3--:R-:W-:Y:S05]  /*a700*/  @!P0 BRA `(.L_x_188) ;  /* 0xfffffffc00f08947 */ /* 0x008fea000383ffff */
[----:B------:R-:W-:Y:S05]  /*a710*/  BRA `(.L_x_189) ;  /* 0xffffffac00b47947 */ /* 0x000fea000383ffff */
.L_x_100:
[----:B------:R-:W-:-:S07]  /*a720*/  MOV R0, UR21 ;  /* 0x0000001500007c02 */ /* 0x000fce0008000f00 */
.L_x_190:
[----:B---3--:R3:W4:Y:S02]  /*a730*/  SYNCS.PHASECHK.TRANS64.TRYWAIT P0, [R0+URZ+0x50], R3 ;  /* 0x00005003000075a7 */ /* 0x00872400080011ff */
[----:B----4-:R-:W-:Y:S05]  /*a740*/  @!P0 NANOSLEEP.SYNCS 0x989680 ;  /* 0x009896800000895d */ /* 0x010fea0003900000 */
[----:B------:R-:W4:Y:S02]  /*a750*/  @!P0 SYNCS.PHASECHK.TRANS64 P0, [R0+URZ+0x50], R3 ;  /* 0x00005003000085a7 */ /* 0x000f2400080010ff */
[----:B----4-:R-:W-:Y:S05]  /*a760*/  @!P0 BRA `(.L_x_190) ;  /* 0xfffffffc00f08947 */ /* 0x010fea000383ffff */
[----:B------:R-:W-:Y:S05]  /*a770*/  BRA `(.L_x_191) ;  /* 0xffffffb000287947 */ /* 0x000fea000383ffff */
.L_x_101:
[----:B---3--:R-:W-:-:S07]  /*a780*/  MOV R0, UR21 ;  /* 0x0000001500007c02 */ /* 0x008fce0008000f00 */
.L_x_192:
[----:B---3--:R3:W4:Y:S02]  /*a790*/  SYNCS.PHASECHK.TRANS64.TRYWAIT P0, [R0+URZ+0x58], R3 ;  /* 0x00005803000075a7 */ /* 0x00872400080011ff */
[----:B----4-:R-:W-:Y:S05]  /*a7a0*/  @!P0 NANOSLEEP.SYNCS 0x989680 ;  /* 0x009896800000895d */ /* 0x010fea0003900000 */
[----:B------:R-:W4:Y:S02]  /*a7b0*/  @!P0 SYNCS.PHASECHK.TRANS64 P0, [R0+URZ+0x58], R3 ;  /* 0x00005803000085a7 */ /* 0x000f2400080010ff */
[----:B----4-:R-:W-:Y:S05]  /*a7c0*/  @!P0 BRA `(.L_x_192) ;  /* 0xfffffffc00f08947 */ /* 0x010fea000383ffff */
[----:B------:R-:W-:Y:S05]  /*a7d0*/  BRA `(.L_x_193) ;  /* 0xffffffb000187947 */ /* 0x000fea000383ffff */
.L_x_102:
[----:B---3--:R-:W-:-:S07]  /*a7e0*/  MOV R0, UR21 ;  /* 0x0000001500007c02 */ /* 0x008fce0008000f00 */
.L_x_194:
[----:B---3--:R3:W4:Y:S02]  /*a7f0*/  SYNCS.PHASECHK.TRANS64.TRYWAIT P0, [R0+URZ+0x60], R3 ;  /* 0x00006003000075a7 */ /* 0x00872400080011ff */
[----:B----4-:R-:W-:Y:S05]  /*a800*/  @!P0 NANOSLEEP.SYNCS 0x989680 ;  /* 0x009896800000895d */ /* 0x010fea0003900000 */
[----:B------:R-:W4:Y:S02]  /*a810*/  @!P0 SYNCS.PHASECHK.TRANS64 P0, [R0+URZ+0x60], R3 ;  /* 0x00006003000085a7 */ /* 0x000f2400080010ff */
[----:B----4-:R-:W-:Y:S05]  /*a820*/  @!P0 BRA `(.L_x_194) ;  /* 0xfffffffc00f08947 */ /* 0x010fea000383ffff */
[----:B------:R-:W-:Y:S05]  /*a830*/  BRA `(.L_x_195) ;  /* 0xffffffb000087947 */ /* 0x000fea000383ffff */
.L_x_104:
[----:B-1----:R1:W2:Y:S02]  /*a840*/  SYNCS.PHASECHK.TRANS64.TRYWAIT P0, [R3+URZ+0x80], R0 ;  /* 0x00008000030075a7 */ /* 0x0022a400080011ff */
[----:B--2---:R-:W-:Y:S05]  /*a850*/  @!P0 NANOSLEEP.SYNCS 0x989680 ;  /* 0x009896800000895d */ /* 0x004fea0003900000 */
[----:B------:R-:W2:Y:S02]  /*a860*/  @!P0 SYNCS.PHASECHK.TRANS64 P0, [R3+URZ+0x80], R0 ;  /* 0x00008000030085a7 */ /* 0x000ea400080010ff */
[----:B--2---:R-:W-:Y:S05]  /*a870*/  @!P0 BRA `(.L_x_104) ;  /* 0xfffffffc00f08947 */ /* 0x004fea000383ffff */
[----:B------:R-:W-:Y:S05]  /*a880*/  BRA `(.L_x_196) ;  /* 0xffffffb000c87947 */ /* 0x000fea000383ffff */
.L_x_115:
[----:B-1----:R-:W-:Y:S04]  /*a890*/  MOV R2, UR44 ;  /* 0x0000002c00027c02 */ /* 0x002fe80008000f00 */
[----:B------:R1:W2:Y:S03]  /*a8a0*/  SYNCS.PHASECHK.TRANS64.TRYWAIT P1, [R2+URZ+0x30], R3 ;  /* 0x00003003020075a7 */ /* 0x0002a600080211ff */
[----:B--2---:R-:W-:Y:S05]  /*a8b0*/  @!P1 NANOSLEEP.SYNCS 0x989680 ;  /* 0x009896800000995d */ /* 0x004fea0003900000 */
[----:B------:R-:W2:Y:S02]  /*a8c0*/  @!P1 SYNCS.PHASECHK.TRANS64 P1, [R2+URZ+0x30], R3 ;  /* 0x00003003020095a7 */ /* 0x000ea400080210ff */
[----:B--2---:R-:W-:Y:S05]  /*a8d0*/  @!P1 BRA `(.L_x_115) ;  /* 0xfffffffc00ec9947 */ /* 0x004fea000383ffff */
[----:B------:R-:W-:Y:S05]  /*a8e0*/  BRA `(.L_x_114) ;  /* 0xffffffc000387947 */ /* 0x000fea000383ffff */
.L_x_117:
[----:B-1----:R1:W4:Y:S02]  /*a8f0*/  SYNCS.PHASECHK.TRANS64.TRYWAIT P0, [R99+URZ+0xa0], R0 ;  /* 0x0000a000630075a7 */ /* 0x00232400080011ff */
[----:B----4-:R-:W-:Y:S05]  /*a900*/  @!P0 NANOSLEEP.SYNCS 0x989680 ;  /* 0x009896800000895d */ /* 0x010fea0003900000 */
[----:B------:R-:W4:Y:S02]  /*a910*/  @!P0 SYNCS.PHASECHK.TRANS64 P0, [R99+URZ+0xa0], R0 ;  /* 0x0000a000630085a7 */ /* 0x000f2400080010ff */
[----:B----4-:R-:W-:Y:S05]  /*a920*/  @!P0 BRA `(.L_x_117) ;  /* 0xfffffffc00f08947 */ /* 0x010fea000383ffff */
[----:B------:R-:W-:Y:S05]  /*a930*/  BRA `(.L_x_116) ;  /* 0xffffffc000607947 */ /* 0x000fea000383ffff */
.L_x_126:
[----:B---3--:R3:W4:Y:S02]  /*a940*/  SYNCS.PHASECHK.TRANS64.TRYWAIT P0, [R3+URZ+0x30], R0 ;  /* 0x00003000030075a7 */ /* 0x00872400080011ff */
[----:B----4-:R-:W-:Y:S05]  /*a950*/  @!P0 NANOSLEEP.SYNCS 0x989680 ;  /* 0x009896800000895d */ /* 0x010fea0003900000 */
[----:B------:R-:W4:Y:S02]  /*a960*/  @!P0 SYNCS.PHASECHK.TRANS64 P0, [R3+URZ+0x30], R0 ;  /* 0x00003000030085a7 */ /* 0x000f2400080010ff */
[----:B----4-:R-:W-:Y:S05]  /*a970*/  @!P0 BRA `(.L_x_126) ;  /* 0xfffffffc00f08947 */ /* 0x010fea000383ffff */
[----:B------:R-:W-:Y:S05]  /*a980*/  BRA `(.L_x_125) ;  /* 0xffffffcc003c7947 */ /* 0x000fea000383ffff */
.L_x_134:
[----:B---3--:R3:W4:Y:S02]  /*a990*/  SYNCS.PHASECHK.TRANS64.TRYWAIT P0, [R62+URZ+0x30], R5 ;  /* 0x000030053e0075a7 */ /* 0x00872400080011ff */
[----:B----4-:R-:W-:Y:S05]  /*a9a0*/  @!P0 NANOSLEEP.SYNCS 0x989680 ;  /* 0x009896800000895d */ /* 0x010fea0003900000 */
[----:B------:R-:W4:Y:S02]  /*a9b0*/  @!P0 SYNCS.PHASECHK.TRANS64 P0, [R62+URZ+0x30], R5 ;  /* 0x000030053e0085a7 */ /* 0x000f2400080010ff */
[----:B----4-:R-:W-:Y:S05]  /*a9c0*/  @!P0 BRA `(.L_x_134) ;  /* 0xfffffffc00f08947 */ /* 0x010fea000383ffff */
[----:B------:R-:W-:Y:S05]  /*a9d0*/  BRA `(.L_x_133) ;  /* 0xffffffd800407947 */ /* 0x000fea000383ffff */
.L_x_142:
[----:B---3--:R3:W4:Y:S02]  /*a9e0*/  SYNCS.PHASECHK.TRANS64.TRYWAIT P0, [R62+URZ+0x30], R5 ;  /* 0x000030053e0075a7 */ /* 0x00872400080011ff */
[----:B----4-:R-:W-:Y:S05]  /*a9f0*/  @!P0 NANOSLEEP.SYNCS 0x989680 ;  /* 0x009896800000895d */ /* 0x010fea0003900000 */
[----:B------:R-:W4:Y:S02]  /*aa00*/  @!P0 SYNCS.PHASECHK.TRANS64 P0, [R62+URZ+0x30], R5 ;  /* 0x000030053e0085a7 */ /* 0x000f2400080010ff */
[----:B----4-:R-:W-:Y:S05]  /*aa10*/  @!P0 BRA `(.L_x_142) ;  /* 0xfffffffc00f08947 */ /* 0x010fea000383ffff */
[----:B------:R-:W-:Y:S05]  /*aa20*/  BRA `(.L_x_141) ;  /* 0xffffffe400447947 */ /* 0x000fea000383ffff */
        .weak           $__internal_0_$__cuda_sm10x_tcgen05_guardrail_trap_col_being_dealloced_not_returned_by_alloc
        .type           $__internal_0_$__cuda_sm10x_tcgen05_guardrail_trap_col_being_dealloced_not_returned_by_alloc,@function
        .size           $__internal_0_$__cuda_sm10x_tcgen05_guardrail_trap_col_being_dealloced_not_returned_by_alloc,($__internal_1_$__cuda_sm10x_tcgen05_guardrail_trap_phase_invalid_during_alloc - $__internal_0_$__cuda_sm10x_tcgen05_guardrail_trap_col_being_dealloced_not_returned_by_alloc)
$__internal_0_$__cuda_sm10x_tcgen05_guardrail_trap_col_being_dealloced_not_returned_by_alloc:
[----:B------:R-:W-:Y:S05]  /*aa30*/  BPT.TRAP 0x1 ;  /* 0x000000040000795c */ /* 0x000fea0000300000 */
[----:B------:R-:W-:-:S04]  /*aa40*/  HFMA2 R3, -RZ, RZ, 0, 0 ;  /* 0x00000000ff037431 */ /* 0x000fc800000001ff */
[----:B------:R-:W-:Y:S05]  /*aa50*/  RET.REL.NODEC R2 `(_ZN7cutlass13device_kernelINS_4gemm6kernel13GemmUniversalIN4cute5tupleIJiiiiEEENS1_10collective13CollectiveMmaINS1_35MainloopSm100TmaUmmaWarpSpecializedILi3ELi2ELi4ENS5_IJNS4_1CILi2EEESB_NSA_ILi1EEEEEEEENS5_IJNSA_ILi256EEENSA_ILi128EEESG_EEENS_10bfloat16_tENS5_IJlSC_lEEESI_SJ_NS4_8TiledMMAINS4_8MMA_AtomIJNS4_26SM100_MMA_F16BF16_2x1SM_SSISI_SI_fLi256ELi128ELNS4_4UMMA5MajorE0ELSO_0ELNSN_7ScaleInE0ELSP_0EEEEEENS4_6LayoutINS5_IJSC_SC_SC_EEENS5_IJNSA_ILi0EEESU_SU_EEEEENS5_IJNS4_10UnderscoreESX_SX_EEEEENS4_28SM100_TMA_2SM_LOAD_MULTICASTENS4_14ComposedLayoutINS4_7SwizzleILi3ELi4ELi3EEENS4_18smem_ptr_flag_bitsILi16EEENSS_INS5_IJNSA_ILi8EEENSA_ILi64EEEEEENS5_IJS17_SC_EEEEEEEvNS4_8identityENS4_18SM100_TMA_2SM_LOADES1B_vS1C_EENS_8epilogue10collective18CollectiveEpilogueINS1F_23Sm100TmaWarpSpecializedILi4ELi2ELi32ELb1ELb0EEEJNS5_IJSG_SG_SG_EEENS5_IJNSS_ISG_SC_EENSS_INSA_ILi32EEESC_EEEEESI_SJ_SI_SJ_NS1F_6fusion15FusionCallbacksIS1J_NS1P_17LinearCombinationISI_fSI_fLNS_15FloatRoundStyleE2EEES1K_S1O_JEEENS4_5SM1004TMEM4LOAD26SM100_TMEM_LOAD_32dp32b32xENS4_13SM90_TMA_LOADENS11_INS12_ILi2ELi4ELi3EEES15_NSS_INS5_IJS16_S1M_EEENS5_IJS1M_SC_EEEEEEENS4_39AutoVectorizingCopyWithAssumedAlignmentILi128EEENS4_14SM90_TMA_STOREES24_S26_S26_EEEvvEEEEvNT_6ParamsE) ;  /* 0xffffff5402687950 */ /* 0x000fea0003c3ffff */
        .weak           $__internal_1_$__cuda_sm10x_tcgen05_guardrail_trap_phase_invalid_during_alloc
        .type           $__internal_1_$__cuda_sm10x_tcgen05_guardrail_trap_phase_invalid_during_alloc,@function
        .size           $__internal_1_$__cuda_sm10x_tcgen05_guardrail_trap_phase_invalid_during_alloc,($__internal_2_$__cuda_sm10x_tcgen05_guardrail_trap_unallocated_columns_being_dealloced - $__internal_1_$__cuda_sm10x_tcgen05_guardrail_trap_phase_invalid_during_alloc)
$__internal_1_$__cuda_sm10x_tcgen05_guardrail_trap_phase_invalid_during_alloc:
[----:B------:R-:W-:Y:S05]  /*aa60*/  BPT.TRAP 0x1 ;  /* 0x000000040000795c */ /* 0x000fea0000300000 */
[----:B------:R-:W-:-:S04]  /*aa70*/  MOV R5, 0x0 ;  /* 0x0000000000057802 */ /* 0x000fc80000000f00 */
[----:B------:R-:W-:Y:S05]  /*aa80*/  RET.REL.NODEC R4 `(_ZN7cutlass13device_kernelINS_4gemm6kernel13GemmUniversalIN4cute5tupleIJiiiiEEENS1_10collective13CollectiveMmaINS1_35MainloopSm100TmaUmmaWarpSpecializedILi3ELi2ELi4ENS5_IJNS4_1CILi2EEESB_NSA_ILi1EEEEEEEENS5_IJNSA_ILi256EEENSA_ILi128EEESG_EEENS_10bfloat16_tENS5_IJlSC_lEEESI_SJ_NS4_8TiledMMAINS4_8MMA_AtomIJNS4_26SM100_MMA_F16BF16_2x1SM_SSISI_SI_fLi256ELi128ELNS4_4UMMA5MajorE0ELSO_0ELNSN_7ScaleInE0ELSP_0EEEEEENS4_6LayoutINS5_IJSC_SC_SC_EEENS5_IJNSA_ILi0EEESU_SU_EEEEENS5_IJNS4_10UnderscoreESX_SX_EEEEENS4_28SM100_TMA_2SM_LOAD_MULTICASTENS4_14ComposedLayoutINS4_7SwizzleILi3ELi4ELi3EEENS4_18smem_ptr_flag_bitsILi16EEENSS_INS5_IJNSA_ILi8EEENSA_ILi64EEEEEENS5_IJS17_SC_EEEEEEEvNS4_8identityENS4_18SM100_TMA_2SM_LOADES1B_vS1C_EENS_8epilogue10collective18CollectiveEpilogueINS1F_23Sm100TmaWarpSpecializedILi4ELi2ELi32ELb1ELb0EEEJNS5_IJSG_SG_SG_EEENS5_IJNSS_ISG_SC_EENSS_INSA_ILi32EEESC_EEEEESI_SJ_SI_SJ_NS1F_6fusion15FusionCallbacksIS1J_NS1P_17LinearCombinationISI_fSI_fLNS_15FloatRoundStyleE2EEES1K_S1O_JEEENS4_5SM1004TMEM4LOAD26SM100_TMEM_LOAD_32dp32b32xENS4_13SM90_TMA_LOADENS11_INS12_ILi2ELi4ELi3EEES15_NSS_INS5_IJS16_S1M_EEENS5_IJS1M_SC_EEEEEEENS4_39AutoVectorizingCopyWithAssumedAlignmentILi128EEENS4_14SM90_TMA_STOREES24_S26_S26_EEEvvEEEEvNT_6ParamsE) ;  /* 0xffffff54045c7950 */ /* 0x000fea0003c3ffff */
        .weak           $__internal_2_$__cuda_sm10x_tcgen05_guardrail_trap_unallocated_columns_being_dealloced
        .type           $__internal_2_$__cuda_sm10x_tcgen05_guardrail_trap_unallocated_columns_being_dealloced,@function
        .size           $__internal_2_$__cuda_sm10x_tcgen05_guardrail_trap_unallocated_columns_being_dealloced,(.L_x_198 - $__internal_2_$__cuda_sm10x_tcgen05_guardrail_trap_unallocated_columns_being_dealloced)
$__internal_2_$__cuda_sm10x_tcgen05_guardrail_trap_unallocated_columns_being_dealloced:
[----:B------:R-:W-:Y:S05]  /*aa90*/  BPT.TRAP 0x1 ;  /* 0x000000040000795c */ /* 0x000fea0000300000 */
[----:B------:R-:W-:-:S04]  /*aaa0*/  HFMA2 R3, -RZ, RZ, 0, 0 ;  /* 0x00000000ff037431 */ /* 0x000fc800000001ff */
[----:B------:R-:W-:Y:S05]  /*aab0*/  RET.REL.NODEC R2 `(_ZN7cutlass13device_kernelINS_4gemm6kernel13GemmUniversalIN4cute5tupleIJiiiiEEENS1_10collective13CollectiveMmaINS1_35MainloopSm100TmaUmmaWarpSpecializedILi3ELi2ELi4ENS5_IJNS4_1CILi2EEESB_NSA_ILi1EEEEEEEENS5_IJNSA_ILi256EEENSA_ILi128EEESG_EEENS_10bfloat16_tENS5_IJlSC_lEEESI_SJ_NS4_8TiledMMAINS4_8MMA_AtomIJNS4_26SM100_MMA_F16BF16_2x1SM_SSISI_SI_fLi256ELi128ELNS4_4UMMA5MajorE0ELSO_0ELNSN_7ScaleInE0ELSP_0EEEEEENS4_6LayoutINS5_IJSC_SC_SC_EEENS5_IJNSA_ILi0EEESU_SU_EEEEENS5_IJNS4_10UnderscoreESX_SX_EEEEENS4_28SM100_TMA_2SM_LOAD_MULTICASTENS4_14ComposedLayoutINS4_7SwizzleILi3ELi4ELi3EEENS4_18smem_ptr_flag_bitsILi16EEENSS_INS5_IJNSA_ILi8EEENSA_ILi64EEEEEENS5_IJS17_SC_EEEEEEEvNS4_8identityENS4_18SM100_TMA_2SM_LOADES1B_vS1C_EENS_8epilogue10collective18CollectiveEpilogueINS1F_23Sm100TmaWarpSpecializedILi4ELi2ELi32ELb1ELb0EEEJNS5_IJSG_SG_SG_EEENS5_IJNSS_ISG_SC_EENSS_INSA_ILi32EEESC_EEEEESI_SJ_SI_SJ_NS1F_6fusion15FusionCallbacksIS1J_NS1P_17LinearCombinationISI_fSI_fLNS_15FloatRoundStyleE2EEES1K_S1O_JEEENS4_5SM1004TMEM4LOAD26SM100_TMEM_LOAD_32dp32b32xENS4_13SM90_TMA_LOADENS11_INS12_ILi2ELi4ELi3EEES15_NSS_INS5_IJS16_S1M_EEENS5_IJS1M_SC_EEEEEEENS4_39AutoVectorizingCopyWithAssumedAlignmentILi128EEENS4_14SM90_TMA_STOREES24_S26_S26_EEEvvEEEEvNT_6ParamsE) ;  /* 0xffffff5402507950 */ /* 0x000fea0003c3ffff */
.L_x_197:
[----:B------:R-:W-:-:S00]  /*aac0*/  BRA `(.L_x_197) ;  /* 0xfffffffc00fc7947 */ /* 0x000fc0000383ffff */
[----:B------:R-:W-:-:S00]  /*aad0*/  NOP ;  /* 0x0000000000007918 */ /* 0x000fc00000000000 */
        /* <DEDUP_REMOVED lines=10> */
.L_x_198:


//--------------------- .nv.global.init           --------------------------
	.section	.nv.global.init,"aw",@progbits
.nv.global.init:
	.type		$str$27,@object
	.size		$str$27,($str$28 - $str$27)
$str$27:
        /*0000*/ 	.byte	0x28, 0x61, 0x64, 0x64, 0x72, 0x65, 0x73, 0x73, 0x20, 0x26, 0x20, 0x6d, 0x61, 0x73, 0x6b, 0x29
        /*0010*/ 	.byte	0x20, 0x3d, 0x3d, 0x20, 0x30, 0x00
	.type		$str$28,@object
	.size		$str$28,($str$26 - $str$28)
$str$28:
        /*0016*/ 	.byte	0x2f, 0x74, 0x6d, 0x70, 0x2f, 0x63, 0x75, 0x74, 0x6c, 0x61, 0x73, 0x73, 0x5f, 0x73, 0x77, 0x65
        /*0026*/ 	.byte	0x65, 0x70, 0x5f, 0x73, 0x72, 0x63, 0x2f, 0x69, 0x6e, 0x63, 0x6c, 0x75, 0x64, 0x65, 0x2f, 0x63
        /*0036*/ 	.byte	0x75, 0x74, 0x65, 0x2f, 0x70, 0x6f, 0x69, 0x6e, 0x74, 0x65, 0x72, 0x5f, 0x66, 0x6c, 0x61, 0x67
        /*0046*/ 	.byte	0x67, 0x65, 0x64, 0x2e, 0x68, 0x70, 0x70, 0x00
	.type		$str$26,@object
	.size		$str$26,($str$25 - $str$26)
$str$26:
        /*004e*/ 	.byte	0x2f, 0x74, 0x6d, 0x70, 0x2f, 0x63, 0x75, 0x74, 0x6c, 0x61, 0x73, 0x73, 0x5f, 0x73, 0x77, 0x65
        /*005e*/ 	.byte	0x65, 0x70, 0x5f, 0x73, 0x72, 0x63, 0x2f, 0x69, 0x6e, 0x63, 0x6c, 0x75, 0x64, 0x65, 0x2f, 0x63
        /*006e*/ 	.byte	0x75, 0x74, 0x65, 0x2f, 0x61, 0x74, 0x6f, 0x6d, 0x2f, 0x63, 0x6f, 0x70, 0x79, 0x5f, 0x74, 0x72
        /*007e*/ 	.byte	0x61, 0x69, 0x74, 0x73, 0x5f, 0x73, 0x6d, 0x31, 0x30, 0x30, 0x2e, 0x68, 0x70, 0x70, 0x00
	.type		$str$25,@object
	.size		$str$25,(__unnamed_1 - $str$25)
$str$25:
        /*008d*/ 	.byte	0x28, 0x28, 0x75, 0x69, 0x6e, 0x74, 0x33, 0x32, 0x5f, 0x74, 0x28, 0x74, 0x68, 0x72, 0x65, 0x61
        /*009d*/ 	.byte	0x64, 0x49, 0x64, 0x78, 0x2e, 0x78, 0x29, 0x20, 0x2f, 0x20, 0x33, 0x32, 0x29, 0x20, 0x25, 0x20
        /*00ad*/ 	.byte	0x34, 0x29, 0x20, 0x3d, 0x3d, 0x20, 0x28, 0x28, 0x28, 0x74, 0x6d, 0x65, 0x6d, 0x5f, 0x61, 0x64
        /*00bd*/ 	.byte	0x64, 0x72, 0x20, 0x3e, 0x3e, 0x20, 0x31, 0x36, 0x29, 0x20, 0x2f, 0x20, 0x33, 0x32, 0x29, 0x20
        /*00cd*/ 	.byte	0x25, 0x20, 0x34, 0x29, 0x00
	.type		__unnamed_1,@object
	.size		__unnamed_1,(__unnamed_2 - __unnamed_1)
__unnamed_1:
        /*00d2*/ 	.byte	0x61, 0x75, 0x74, 0x6f, 0x20, 0x63, 0x75, 0x74, 0x65, 0x3a, 0x3a, 0x61, 0x73, 0x5f, 0x70, 0x6f
        /* <DEDUP_REMOVED lines=24> */
        /*0262*/ 	.byte	0x34, 0x30, 0x39, 0x36, 0x3e, 0x3e, 0x3e, 0x3e, 0x5d, 0x00
	.type		__unnamed_2,@object
	.size		__unnamed_2,(.L_2 - __unnamed_2)
__unnamed_2:
        /* <DEDUP_REMOVED lines=42> */
        /*050c*/ 	.byte	0x3e, 0x3e, 0x5d, 0x00
.L_2:


//--------------------- .nv.shared._ZN7cutlass13device_kernelINS_4gemm6kernel13GemmUniversalIN4cute5tupleIJiiiiEEENS1_10collective13CollectiveMmaINS1_35MainloopSm100TmaUmmaWarpSpecializedILi3ELi2ELi4ENS5_IJNS4_1CILi2EEESB_NSA_ILi1EEEEEEEENS5_IJNSA_ILi256EEENSA_ILi128EEESG_EEENS_10bfloat16_tENS5_IJlSC_lEEESI_SJ_NS4_8TiledMMAINS4_8MMA_AtomIJNS4_26SM100_MMA_F16BF16_2x1SM_SSISI_SI_fLi256ELi128ELNS4_4UMMA5MajorE0ELSO_0ELNSN_7ScaleInE0ELSP_0EEEEEENS4_6LayoutINS5_IJSC_SC_SC_EEENS5_IJNSA_ILi0EEESU_SU_EEEEENS5_IJNS4_10UnderscoreESX_SX_EEEEENS4_28SM100_TMA_2SM_LOAD_MULTICASTENS4_14ComposedLayoutINS4_7SwizzleILi3ELi4ELi3EEENS4_18smem_ptr_flag_bitsILi16EEENSS_INS5_IJNSA_ILi8EEENSA_ILi64EEEEEENS5_IJS17_SC_EEEEEEEvNS4_8identityENS4_18SM100_TMA_2SM_LOADES1B_vS1C_EENS_8epilogue10collective18CollectiveEpilogueINS1F_23Sm100TmaWarpSpecializedILi4ELi2ELi32ELb1ELb0EEEJNS5_IJSG_SG_SG_EEENS5_IJNSS_ISG_SC_EENSS_INSA_ILi32EEESC_EEEEESI_SJ_SI_SJ_NS1F_6fusion15FusionCallbacksIS1J_NS1P_17LinearCombinationISI_fSI_fLNS_15FloatRoundStyleE2EEES1K_S1O_JEEENS4_5SM1004TMEM4LOAD26SM100_TMEM_LOAD_32dp32b32xENS4_13SM90_TMA_LOADENS11_INS12_ILi2ELi4ELi3EEES15_NSS_INS5_IJS16_S1M_EEENS5_IJS1M_SC_EEEEEEENS4_39AutoVectorizingCopyWithAssumedAlignmentILi128EEENS4_14SM90_TMA_STOREES24_S26_S26_EEEvvEEEEvNT_6ParamsE --------------------------
	.section	.nv.shared._ZN7cutlass13device_kernelINS_4gemm6kernel13GemmUniversalIN4cute5tupleIJiiiiEEENS1_10collective13CollectiveMmaINS1_35MainloopSm100TmaUmmaWarpSpecializedILi3ELi2ELi4ENS5_IJNS4_1CILi2EEESB_NSA_ILi1EEEEEEEENS5_IJNSA_ILi256EEENSA_ILi128EEESG_EEENS_10bfloat16_tENS5_IJlSC_lEEESI_SJ_NS4_8TiledMMAINS4_8MMA_AtomIJNS4_26SM100_MMA_F16BF16_2x1SM_SSISI_SI_fLi256ELi128ELNS4_4UMMA5MajorE0ELSO_0ELNSN_7ScaleInE0ELSP_0EEEEEENS4_6LayoutINS5_IJSC_SC_SC_EEENS5_IJNSA_ILi0EEESU_SU_EEEEENS5_IJNS4_10UnderscoreESX_SX_EEEEENS4_28SM100_TMA_2SM_LOAD_MULTICASTENS4_14ComposedLayoutINS4_7SwizzleILi3ELi4ELi3EEENS4_18smem_ptr_flag_bitsILi16EEENSS_INS5_IJNSA_ILi8EEENSA_ILi64EEEEEENS5_IJS17_SC_EEEEEEEvNS4_8identityENS4_18SM100_TMA_2SM_LOADES1B_vS1C_EENS_8epilogue10collective18CollectiveEpilogueINS1F_23Sm100TmaWarpSpecializedILi4ELi2ELi32ELb1ELb0EEEJNS5_IJSG_SG_SG_EEENS5_IJNSS_ISG_SC_EENSS_INSA_ILi32EEESC_EEEEESI_SJ_SI_SJ_NS1F_6fusion15FusionCallbacksIS1J_NS1P_17LinearCombinationISI_fSI_fLNS_15FloatRoundStyleE2EEES1K_S1O_JEEENS4_5SM1004TMEM4LOAD26SM100_TMEM_LOAD_32dp32b32xENS4_13SM90_TMA_LOADENS11_INS12_ILi2ELi4ELi3EEES15_NSS_INS5_IJS16_S1M_EEENS5_IJS1M_SC_EEEEEEENS4_39AutoVectorizingCopyWithAssumedAlignmentILi128EEENS4_14SM90_TMA_STOREES24_S26_S26_EEEvvEEEEvNT_6ParamsE,"aw",@nobits
	.sectionflags	@""
	.align	16
	.zero		1024


//--------------------- .nv.shared.reserved.0     --------------------------
	.section	.nv.shared.reserved.0,"aw",@nobits
	.weak		__nv_reservedSMEM_offset_0_alias
	.size		__nv_reservedSMEM_offset_0_alias, 0, 64
	.other		__nv_reservedSMEM_offset_0_alias,@"STO_CUDA_RESERVED_SHARED STV_DEFAULT"
__nv_reservedSMEM_offset_0_alias:
	.zero		0
.nv.shared.reserved.0:
	.zero		64
	.weak		__nv_reservedSMEM_tcgen05_partition
	.type		__nv_reservedSMEM_tcgen05_partition,@object
	.size		__nv_reservedSMEM_tcgen05_partition,(.L_0 - __nv_reservedSMEM_tcgen05_partition)
__nv_reservedSMEM_tcgen05_partition:
	.zero		32
.L_0:


//--------------------- .nv.global                --------------------------
	.section	.nv.global,"aw",@nobits
.nv.global:
	.type		_ZN39_INTERNAL_a41dd1a5_4_k_cu_a81e6c62_82544cute1_E,@object
	.size		_ZN39_INTERNAL_a41dd1a5_4_k_cu_a81e6c62_82544cute1_E,(_ZN39_INTERNAL_a41dd1a5_4_k_cu_a81e6c62_82544cuda3std3__45__cpo6cbeginE - _ZN39_INTERNAL_a41dd1a5_4_k_cu_a81e6c62_82544cute1_E)
_ZN39_INTERNAL_a41dd1a5_4_k_cu_a81e6c62_82544cute1_E:
	.zero		1
	.type		_ZN39_INTERNAL_a41dd1a5_4_k_cu_a81e6c62_82544cuda3std3__45__cpo6cbeginE,@object
	.size		_ZN39_INTERNAL_a41dd1a5_4_k_cu_a81e6c62_82544cuda3std3__45__cpo6cbeginE,(_ZN39_INTERNAL_a41dd1a5_4_k_cu_a81e6c62_82544cuda3std3__48in_placeE - _ZN39_INTERNAL_a41dd1a5_4_k_cu_a81e6c62_82544cuda3std3__45__cpo6cbeginE)
_ZN39_INTERNAL_a41dd1a5_4_k_cu_a81e6c62_82544cuda3std3__45__cpo6cbeginE:
	.zero		1
	.type		_ZN39_INTERNAL_a41dd1a5_4_k_cu_a81e6c62_82544cuda3std3__48in_placeE,@object
	.size		_ZN39_INTERNAL_a41dd1a5_4_k_cu_a81e6c62_82544cuda3std3__48in_placeE,(_ZN39_INTERNAL_a41dd1a5_4_k_cu_a81e6c62_82544cuda3std6ranges3__45__cpo9iter_moveE - _ZN39_INTERNAL_a41dd1a5_4_k_cu_a81e6c62_82544cuda3std3__48in_placeE)
_ZN39_INTERNAL_a41dd1a5_4_k_cu_a81e6c62_82544cuda3std3__48in_placeE:
	.zero		1
	.type		_ZN39_INTERNAL_a41dd1a5_4_k_cu_a81e6c62_82544cuda3std6ranges3__45__cpo9iter_moveE,@object
	.size		_ZN39_INTERNAL_a41dd1a5_4_k_cu_a81e6c62_82544cuda3std6ranges3__45__cpo9iter_moveE,(_ZN39_INTERNAL_a41dd1a5_4_k_cu_a81e6c62_82544cuda3std3__45__cpo5beginE - _ZN39_INTERNAL_a41dd1a5_4_k_cu_a81e6c62_82544cuda3std6ranges3__45__cpo9iter_moveE)
_ZN39_INTERNAL_a41dd1a5_4_k_cu_a81e6c62_82544cuda3std6ranges3__45__cpo9iter_moveE:
	.zero		1
	.type		_ZN39_INTERNAL_a41dd1a5_4_k_cu_a81e6c62_82544cuda3std3__45__cpo5beginE,@object
	.size		_ZN39_INTERNAL_a41dd1a5_4_k_cu_a81e6c62_82544cuda3std3__45__cpo5beginE,(_ZN39_INTERNAL_a41dd1a5_4_k_cu_a81e6c62_82544cuda3std3__441_GLOBAL__N__a41dd1a5_4_k_cu_a81e6c62_82546ignoreE - _ZN39_INTERNAL_a41dd1a5_4_k_cu_a81e6c62_82544cuda3std3__45__cpo5beginE)
_ZN39_INTERNAL_a41dd1a5_4_k_cu_a81e6c62_82544cuda3std3__45__cpo5beginE:
	.zero		1
	.type		_ZN39_INTERNAL_a41dd1a5_4_k_cu_a81e6c62_82544cuda3std3__441_GLOBAL__N__a41dd1a5_4_k_cu_a81e6c62_82546ignoreE,@object
	.size		_ZN39_INTERNAL_a41dd1a5_4_k_cu_a81e6c62_82544cuda3std3__441_GLOBAL__N__a41dd1a5_4_k_cu_a81e6c62_82546ignoreE,(_ZN39_INTERNAL_a41dd1a5_4_k_cu_a81e6c62_82544cute7productE - _ZN39_INTERNAL_a41dd1a5_4_k_cu_a81e6c62_82544cuda3std3__441_GLOBAL__N__a41dd1a5_4_k_cu_a81e6c62_82546ignoreE)
_ZN39_INTERNAL_a41dd1a5_4_k_cu_a81e6c62_82544cuda3std3__441_GLOBAL__N__a41dd1a5_4_k_cu_a81e6c62_82546ignoreE:
	.zero		1
	.type		_ZN39_INTERNAL_a41dd1a5_4_k_cu_a81e6c62_82544cute7productE,@object
	.size		_ZN39_INTERNAL_a41dd1a5_4_k_cu_a81e6c62_82544cute7productE,(_ZN39_INTERNAL_a41dd1a5_4_k_cu_a81e6c62_82544cuda3std3__45__cpo3endE - _ZN39_INTERNAL_a41dd1a5_4_k_cu_a81e6c62_82544cute7productE)
_ZN39_INTERNAL_a41dd1a5_4_k_cu_a81e6c62_82544cute7productE:
	.zero		1
	.type		_ZN39_INTERNAL_a41dd1a5_4_k_cu_a81e6c62_82544cuda3std3__45__cpo3endE,@object
	.size		_ZN39_INTERNAL_a41dd1a5_4_k_cu_a81e6c62_82544cuda3std3__45__cpo3endE,(_ZN39_INTERNAL_a41dd1a5_4_k_cu_a81e6c62_82544cuda3std3__419piecewise_constructE - _ZN39_INTERNAL_a41dd1a5_4_k_cu_a81e6c62_82544cuda3std3__45__cpo3endE)
_ZN39_INTERNAL_a41dd1a5_4_k_cu_a81e6c62_82544cuda3std3__45__cpo3endE:
	.zero		1
	.type		_ZN39_INTERNAL_a41dd1a5_4_k_cu_a81e6c62_82544cuda3std3__419piecewise_constructE,@object
	.size		_ZN39_INTERNAL_a41dd1a5_4_k_cu_a81e6c62_82544cuda3std3__419piecewise_constructE,(_ZN39_INTERNAL_a41dd1a5_4_k_cu_a81e6c62_82544cuda3std3__45__cpo4cendE - _ZN39_INTERNAL_a41dd1a5_4_k_cu_a81e6c62_82544cuda3std3__419piecewise_constructE)
_ZN39_INTERNAL_a41dd1a5_4_k_cu_a81e6c62_82544cuda3std3__419piecewise_constructE:
	.zero		1
	.type		_ZN39_INTERNAL_a41dd1a5_4_k_cu_a81e6c62_82544cuda3std3__45__cpo4cendE,@object
	.size		_ZN39_INTERNAL_a41dd1a5_4_k_cu_a81e6c62_82544cuda3std3__45__cpo4cendE,(_ZN39_INTERNAL_a41dd1a5_4_k_cu_a81e6c62_82544cuda3std6ranges3__45__cpo4swapE - _ZN39_INTERNAL_a41dd1a5_4_k_cu_a81e6c62_82544cuda3std3__45__cpo4cendE)
_ZN39_INTERNAL_a41dd1a5_4_k_cu_a81e6c62_82544cuda3std3__45__cpo4cendE:
	.zero		1
	.type		_ZN39_INTERNAL_a41dd1a5_4_k_cu_a81e6c62_82544cuda3std6ranges3__45__cpo4swapE,@object
	.size		_ZN39_INTERNAL_a41dd1a5_4_k_cu_a81e6c62_82544cuda3std6ranges3__45__cpo4swapE,(.L_10 - _ZN39_INTERNAL_a41dd1a5_4_k_cu_a81e6c62_82544cuda3std6ranges3__45__cpo4swapE)
_ZN39_INTERNAL_a41dd1a5_4_k_cu_a81e6c62_82544cuda3std6ranges3__45__cpo4swapE:
	.zero		1
.L_10:


//--------------------- .nv.constant0._ZN7cutlass13device_kernelINS_4gemm6kernel13GemmUniversalIN4cute5tupleIJiiiiEEENS1_10collective13CollectiveMmaINS1_35MainloopSm100TmaUmmaWarpSpecializedILi3ELi2ELi4ENS5_IJNS4_1CILi2EEESB_NSA_ILi1EEEEEEEENS5_IJNSA_ILi256EEENSA_ILi128EEESG_EEENS_10bfloat16_tENS5_IJlSC_lEEESI_SJ_NS4_8TiledMMAINS4_8MMA_AtomIJNS4_26SM100_MMA_F16BF16_2x1SM_SSISI_SI_fLi256ELi128ELNS4_4UMMA5MajorE0ELSO_0ELNSN_7ScaleInE0ELSP_0EEEEEENS4_6LayoutINS5_IJSC_SC_SC_EEENS5_IJNSA_ILi0EEESU_SU_EEEEENS5_IJNS4_10UnderscoreESX_SX_EEEEENS4_28SM100_TMA_2SM_LOAD_MULTICASTENS4_14ComposedLayoutINS4_7SwizzleILi3ELi4ELi3EEENS4_18smem_ptr_flag_bitsILi16EEENSS_INS5_IJNSA_ILi8EEENSA_ILi64EEEEEENS5_IJS17_SC_EEEEEEEvNS4_8identityENS4_18SM100_TMA_2SM_LOADES1B_vS1C_EENS_8epilogue10collective18CollectiveEpilogueINS1F_23Sm100TmaWarpSpecializedILi4ELi2ELi32ELb1ELb0EEEJNS5_IJSG_SG_SG_EEENS5_IJNSS_ISG_SC_EENSS_INSA_ILi32EEESC_EEEEESI_SJ_SI_SJ_NS1F_6fusion15FusionCallbacksIS1J_NS1P_17LinearCombinationISI_fSI_fLNS_15FloatRoundStyleE2EEES1K_S1O_JEEENS4_5SM1004TMEM4LOAD26SM100_TMEM_LOAD_32dp32b32xENS4_13SM90_TMA_LOADENS11_INS12_ILi2ELi4ELi3EEES15_NSS_INS5_IJS16_S1M_EEENS5_IJS1M_SC_EEEEEEENS4_39AutoVectorizingCopyWithAssumedAlignmentILi128EEENS4_14SM90_TMA_STOREES24_S26_S26_EEEvvEEEEvNT_6ParamsE --------------------------
	.section	.nv.constant0._ZN7cutlass13device_kernelINS_4gemm6kernel13GemmUniversalIN4cute5tupleIJiiiiEEENS1_10collective13CollectiveMmaINS1_35MainloopSm100TmaUmmaWarpSpecializedILi3ELi2ELi4ENS5_IJNS4_1CILi2EEESB_NSA_ILi1EEEEEEEENS5_IJNSA_ILi256EEENSA_ILi128EEESG_EEENS_10bfloat16_tENS5_IJlSC_lEEESI_SJ_NS4_8TiledMMAINS4_8MMA_AtomIJNS4_26SM100_MMA_F16BF16_2x1SM_SSISI_SI_fLi256ELi128ELNS4_4UMMA5MajorE0ELSO_0ELNSN_7ScaleInE0ELSP_0EEEEEENS4_6LayoutINS5_IJSC_SC_SC_EEENS5_IJNSA_ILi0EEESU_SU_EEEEENS5_IJNS4_10UnderscoreESX_SX_EEEEENS4_28SM100_TMA_2SM_LOAD_MULTICASTENS4_14ComposedLayoutINS4_7SwizzleILi3ELi4ELi3EEENS4_18smem_ptr_flag_bitsILi16EEENSS_INS5_IJNSA_ILi8EEENSA_ILi64EEEEEENS5_IJS17_SC_EEEEEEEvNS4_8identityENS4_18SM100_TMA_2SM_LOADES1B_vS1C_EENS_8epilogue10collective18CollectiveEpilogueINS1F_23Sm100TmaWarpSpecializedILi4ELi2ELi32ELb1ELb0EEEJNS5_IJSG_SG_SG_EEENS5_IJNSS_ISG_SC_EENSS_INSA_ILi32EEESC_EEEEESI_SJ_SI_SJ_NS1F_6fusion15FusionCallbacksIS1J_NS1P_17LinearCombinationISI_fSI_fLNS_15FloatRoundStyleE2EEES1K_S1O_JEEENS4_5SM1004TMEM4LOAD26SM100_TMEM_LOAD_32dp32b32xENS4_13SM90_TMA_LOADENS11_INS12_ILi2ELi4ELi3EEES15_NSS_INS5_IJS16_S1M_EEENS5_IJS1M_SC_EEEEEEENS4_39AutoVectorizingCopyWithAssumedAlignmentILi128EEENS4_14SM90_TMA_STOREES24_S26_S26_EEEvvEEEEvNT_6ParamsE,"a",@progbits
	.sectionflags	@""
	.align	4
.nv.constant0._ZN7cutlass13device_kernelINS_4gemm6kernel13GemmUniversalIN4cute5tupleIJiiiiEEENS1_10collective13CollectiveMmaINS1_35MainloopSm100TmaUmmaWarpSpecializedILi3ELi2ELi4ENS5_IJNS4_1CILi2EEESB_NSA_ILi1EEEEEEEENS5_IJNSA_ILi256EEENSA_ILi128EEESG_EEENS_10bfloat16_tENS5_IJlSC_lEEESI_SJ_NS4_8TiledMMAINS4_8MMA_AtomIJNS4_26SM100_MMA_F16BF16_2x1SM_SSISI_SI_fLi256ELi128ELNS4_4UMMA5MajorE0ELSO_0ELNSN_7ScaleInE0ELSP_0EEEEEENS4_6LayoutINS5_IJSC_SC_SC_EEENS5_IJNSA_ILi0EEESU_SU_EEEEENS5_IJNS4_10UnderscoreESX_SX_EEEEENS4_28SM100_TMA_2SM_LOAD_MULTICASTENS4_14ComposedLayoutINS4_7SwizzleILi3ELi4ELi3EEENS4_18smem_ptr_flag_bitsILi16EEENSS_INS5_IJNSA_ILi8EEENSA_ILi64EEEEEENS5_IJS17_SC_EEEEEEEvNS4_8identityENS4_18SM100_TMA_2SM_LOADES1B_vS1C_EENS_8epilogue10collective18CollectiveEpilogueINS1F_23Sm100TmaWarpSpecializedILi4ELi2ELi32ELb1ELb0EEEJNS5_IJSG_SG_SG_EEENS5_IJNSS_ISG_SC_EENSS_INSA_ILi32EEESC_EEEEESI_SJ_SI_SJ_NS1F_6fusion15FusionCallbacksIS1J_NS1P_17LinearCombinationISI_fSI_fLNS_15FloatRoundStyleE2EEES1K_S1O_JEEENS4_5SM1004TMEM4LOAD26SM100_TMEM_LOAD_32dp32b32xENS4_13SM90_TMA_LOADENS11_INS12_ILi2ELi4ELi3EEES15_NSS_INS5_IJS16_S1M_EEENS5_IJS1M_SC_EEEEEEENS4_39AutoVectorizingCopyWithAssumedAlignmentILi128EEENS4_14SM90_TMA_STOREES24_S26_S26_EEEvvEEEEvNT_6ParamsE:
	.zero		2944


//--------------------- SYMBOLS --------------------------

	.type		.nv.reservedSmem.offset0,@object
	.size		.nv.reservedSmem.offset0,0x4
	.type		.nv.reservedSmem.cap,@object
	.size		.nv.reservedSmem.cap,0x4
	.type		__assertfail,@function
